def matmul_kernel(
    a_ptr,
    b_ptr,
    c_ptr,
    M,
    N,
    K,
    stride_am,
    stride_ak,
    stride_bk,
    stride_bn,
    stride_cm,
    stride_cn,
    BLOCK_M: tl.constexpr,
    BLOCK_N: tl.constexpr,
    BLOCK_K: tl.constexpr,
    GROUP_M: tl.constexpr,
):
    pid = tl.program_id(axis=0)
    num_pid_m = tl.cdiv(M, BLOCK_M)
    num_pid_n = tl.cdiv(N, BLOCK_N)
    num_pid_in_group = GROUP_M * num_pid_n
    group_id = pid // num_pid_in_group
    first_pid_m = group_id * GROUP_M
    group_size_m = min(num_pid_m - first_pid_m, GROUP_M)
    pid_m = first_pid_m + ((pid % num_pid_in_group) % group_size_m)
    pid_n = (pid % num_pid_in_group) // group_size_m

    offs_am = (pid_m * BLOCK_M + tl.arange(0, BLOCK_M)) % M
    offs_bn = (pid_n * BLOCK_N + tl.arange(0, BLOCK_N)) % N
    offs_k = tl.arange(0, BLOCK_K)
    a_ptrs = a_ptr + offs_am[:, None] * stride_am + offs_k[None, :] * stride_ak
    b_ptrs = b_ptr + offs_k[:, None] * stride_bk + offs_bn[None, :] * stride_bn

    acc = tl.zeros((BLOCK_M, BLOCK_N), dtype=tl.float32)
    for kk in range(0, tl.cdiv(K, BLOCK_K)):
        a = tl.load(a_ptrs, mask=offs_k[None, :] < K - kk * BLOCK_K, other=0.0)
        b = tl.load(b_ptrs, mask=offs_k[:, None] < K - kk * BLOCK_K, other=0.0)
        acc = tl.dot(a, b, acc)
        a_ptrs += BLOCK_K * stride_ak
        b_ptrs += BLOCK_K * stride_bk

    c = acc.to(c_ptr.dtype.element_ty)
    offs_cm = pid_m * BLOCK_M + tl.arange(0, BLOCK_M)
    offs_cn = pid_n * BLOCK_N + tl.arange(0, BLOCK_N)
    c_ptrs = c_ptr + offs_cm[:, None] * stride_cm + offs_cn[None, :] * stride_cn
    mask = (offs_cm[:, None] < M) & (offs_cn[None, :] < N)
    tl.store(c_ptrs, c, mask=mask)

# config = {"BLOCK_K": 128, "BLOCK_M": 64, "BLOCK_N": 16, "GROUP_M": 8, "arch": "sm_100", "dtype": "fp16", "num_ctas": 1, "num_stages": 2, "num_warps": 4}
# arch = sm_100


// ===== COMPILED SASS (sm_100a) =====

	.target	sm_100a

	.elftype	@"ET_EXEC"


//--------------------- .note.nv.tkinfo           --------------------------
	.section	.note.nv.tkinfo,"",@"SHT_NOTE"
	.sectionflags	@"SHF_NOTE_NV_TKINFO"
	.tkinfo
        /*0018*/ 	.word	0x00000081
        /*0030*/ 	.string	""
        /*0030*/ 	.string	"ptxas-blackwell"
        /*0030*/ 	.string	"Cuda compilation tools, release 12.9, V12.9.86"
        /*0030*/ 	.string	"Build cuda_12.9.r12.9/compiler.36037853_0"
        /*0030*/ 	.string	"-v  -suppress-debug-info  -lineinfo  -arch sm_100a "



//--------------------- .note.nv.cuver            --------------------------
	.section	.note.nv.cuver,"",@"SHT_NOTE"
	.sectionflags	@"SHF_NOTE_NV_CUVER"
        /*0018*/ 	.short	0x0001
        /*001a*/ 	.short	0x0064
        /*001c*/ 	.short	0x0001
        /*001e*/ 	.short	0x0000
        /*0020*/ 	.short	0x0001
        /*0022*/ 	.short	0x0000


//--------------------- .nv.info                  --------------------------
	.section	.nv.info,"",@"SHT_CUDA_INFO"
	.align	4


	//----- nvinfo : EIATTR_REGCOUNT
	.align		4
        /*0000*/ 	.byte	0x04, 0x2f
        /*0002*/ 	.short	(.L_4 - .L_3)
	.align		4
.L_3:
        /*0004*/ 	.word	index@(matmul_kernel)
        /*0008*/ 	.word	0x000000ff


	//----- nvinfo : EIATTR_FRAME_SIZE
	.align		4
.L_4:
        /*000c*/ 	.byte	0x04, 0x11
        /*000e*/ 	.short	(.L_6 - .L_5)
	.align		4
.L_5:
        /*0010*/ 	.word	index@($__internal_2_$__cuda_sm10x_tcgen05_guardrail_trap_unallocated_columns_being_dealloced)
        /*0014*/ 	.word	0x00000000


	//----- nvinfo : EIATTR_FRAME_SIZE
	.align		4
.L_6:
        /*0018*/ 	.byte	0x04, 0x11
        /*001a*/ 	.short	(.L_8 - .L_7)
	.align		4
.L_7:
        /*001c*/ 	.word	index@($__internal_1_$__cuda_sm10x_tcgen05_guardrail_trap_phase_invalid_during_alloc)
        /*0020*/ 	.word	0x00000000


	//----- nvinfo : EIATTR_FRAME_SIZE
	.align		4
.L_8:
        /*0024*/ 	.byte	0x04, 0x11
        /*0026*/ 	.short	(.L_10 - .L_9)
	.align		4
.L_9:
        /*0028*/ 	.word	index@($__internal_0_$__cuda_sm10x_tcgen05_guardrail_trap_col_being_dealloced_not_returned_by_alloc)
        /*002c*/ 	.word	0x00000000


	//----- nvinfo : EIATTR_FRAME_SIZE
	.align		4
.L_10:
        /*0030*/ 	.byte	0x04, 0x11
        /*0032*/ 	.short	(.L_12 - .L_11)
	.align		4
.L_11:
        /*0034*/ 	.word	index@(matmul_kernel)
        /*0038*/ 	.word	0x00000000


	//----- nvinfo : EIATTR_MIN_STACK_SIZE
	.align		4
.L_12:
        /*003c*/ 	.byte	0x04, 0x12
        /*003e*/ 	.short	(.L_14 - .L_13)
	.align		4
.L_13:
        /*0040*/ 	.word	index@(matmul_kernel)
        /*0044*/ 	.word	0x00000000
.L_14:


//--------------------- .nv.info.matmul_kernel    --------------------------
	.section	.nv.info.matmul_kernel,"",@"SHT_CUDA_INFO"
	.sectionflags	@""
	.align	4


	//----- nvinfo : EIATTR_CUDA_API_VERSION
	.align		4
        /*0000*/ 	.byte	0x04, 0x37
        /*0002*/ 	.short	(.L_16 - .L_15)
.L_15:
        /*0004*/ 	.word	0x00000081


	//----- nvinfo : EIATTR_KPARAM_INFO
	.align		4
.L_16:
        /*0008*/ 	.byte	0x04, 0x17
        /*000a*/ 	.short	(.L_18 - .L_17)
.L_17:
        /*000c*/ 	.word	0x00000000
        /*0010*/ 	.short	0x000d
        /*0012*/ 	.short	0x0048
        /*0014*/ 	.byte	0x00, 0xf4, 0x21, 0x00


	//----- nvinfo : EIATTR_KPARAM_INFO
	.align		4
.L_18:
        /*0018*/ 	.byte	0x04, 0x17
        /*001a*/ 	.short	(.L_20 - .L_19)
.L_19:
        /*001c*/ 	.word	0x00000000
        /*0020*/ 	.short	0x000c
        /*0022*/ 	.short	0x0040
        /*0024*/ 	.byte	0x00, 0xf4, 0x21, 0x00


	//----- nvinfo : EIATTR_KPARAM_INFO
	.align		4
.L_20:
        /*0028*/ 	.byte	0x04, 0x17
        /*002a*/ 	.short	(.L_22 - .L_21)
.L_21:
        /*002c*/ 	.word	0x00000000
        /*0030*/ 	.short	0x000b
        /*0032*/ 	.short	0x0038
        /*0034*/ 	.byte	0x00, 0xf0, 0x11, 0x00


	//----- nvinfo : EIATTR_KPARAM_INFO
	.align		4
.L_22:
        /*0038*/ 	.byte	0x04, 0x17
        /*003a*/ 	.short	(.L_24 - .L_23)
.L_23:
        /*003c*/ 	.word	0x00000000
        /*0040*/ 	.short	0x000a
        /*0042*/ 	.short	0x0034
        /*0044*/ 	.byte	0x00, 0xf0, 0x11, 0x00


	//----- nvinfo : EIATTR_KPARAM_INFO
	.align		4
.L_24:
        /*0048*/ 	.byte	0x04, 0x17
        /*004a*/ 	.short	(.L_26 - .L_25)
.L_25:
        /*004c*/ 	.word	0x00000000
        /*0050*/ 	.short	0x0009
        /*0052*/ 	.short	0x0030
        /*0054*/ 	.byte	0x00, 0xf0, 0x11, 0x00


	//----- nvinfo : EIATTR_KPARAM_INFO
	.align		4
.L_26:
        /*0058*/ 	.byte	0x04, 0x17
        /*005a*/ 	.short	(.L_28 - .L_27)
.L_27:
        /*005c*/ 	.word	0x00000000
        /*0060*/ 	.short	0x0008
        /*0062*/ 	.short	0x002c
        /*0064*/ 	.byte	0x00, 0xf0, 0x11, 0x00


	//----- nvinfo : EIATTR_KPARAM_INFO
	.align		4
.L_28:
        /*0068*/ 	.byte	0x04, 0x17
        /*006a*/ 	.short	(.L_30 - .L_29)
.L_29:
        /*006c*/ 	.word	0x00000000
        /*0070*/ 	.short	0x0007
        /*0072*/ 	.short	0x0028
        /*0074*/ 	.byte	0x00, 0xf0, 0x11, 0x00


	//----- nvinfo : EIATTR_KPARAM_INFO
	.align		4
.L_30:
        /*0078*/ 	.byte	0x04, 0x17
        /*007a*/ 	.short	(.L_32 - .L_31)
.L_31:
        /*007c*/ 	.word	0x00000000
        /*0080*/ 	.short	0x0006
        /*0082*/ 	.short	0x0024
        /*0084*/ 	.byte	0x00, 0xf0, 0x11, 0x00


	//----- nvinfo : EIATTR_KPARAM_INFO
	.align		4
.L_32:
        /*0088*/ 	.byte	0x04, 0x17
        /*008a*/ 	.short	(.L_34 - .L_33)
.L_33:
        /*008c*/ 	.word	0x00000000
        /*0090*/ 	.short	0x0005
        /*0092*/ 	.short	0x0020
        /*0094*/ 	.byte	0x00, 0xf0, 0x11, 0x00


	//----- nvinfo : EIATTR_KPARAM_INFO
	.align		4
.L_34:
        /*0098*/ 	.byte	0x04, 0x17
        /*009a*/ 	.short	(.L_36 - .L_35)
.L_35:
        /*009c*/ 	.word	0x00000000
        /*00a0*/ 	.short	0x0004
        /*00a2*/ 	.short	0x001c
        /*00a4*/ 	.byte	0x00, 0xf0, 0x11, 0x00


	//----- nvinfo : EIATTR_KPARAM_INFO
	.align		4
.L_36:
        /*00a8*/ 	.byte	0x04, 0x17
        /*00aa*/ 	.short	(.L_38 - .L_37)
.L_37:
        /*00ac*/ 	.word	0x00000000
        /*00b0*/ 	.short	0x0003
        /*00b2*/ 	.short	0x0018
        /*00b4*/ 	.byte	0x00, 0xf0, 0x11, 0x00


	//----- nvinfo : EIATTR_KPARAM_INFO
	.align		4
.L_38:
        /*00b8*/ 	.byte	0x04, 0x17
        /*00ba*/ 	.short	(.L_40 - .L_39)
.L_39:
        /*00bc*/ 	.word	0x00000000
        /*00c0*/ 	.short	0x0002
        /*00c2*/ 	.short	0x0010
        /*00c4*/ 	.byte	0x00, 0xf4, 0x21, 0x00


	//----- nvinfo : EIATTR_KPARAM_INFO
	.align		4
.L_40:
        /*00c8*/ 	.byte	0x04, 0x17
        /*00ca*/ 	.short	(.L_42 - .L_41)
.L_41:
        /*00cc*/ 	.word	0x00000000
        /*00d0*/ 	.short	0x0001
        /*00d2*/ 	.short	0x0008
        /*00d4*/ 	.byte	0x00, 0xf4, 0x21, 0x00


	//----- nvinfo : EIATTR_KPARAM_INFO
	.align		4
.L_42:
        /*00d8*/ 	.byte	0x04, 0x17
        /*00da*/ 	.short	(.L_44 - .L_43)
.L_43:
        /*00dc*/ 	.word	0x00000000
        /*00e0*/ 	.short	0x0000
        /*00e2*/ 	.short	0x0000
        /*00e4*/ 	.byte	0x00, 0xf4, 0x21, 0x00


	//----- nvinfo : EIATTR_AT_ENTRY_FRAGMENTS
	.align		4
.L_44:
        /*00e8*/ 	.byte	0x04, 0x4f
        /*00ea*/ 	.short	(.L_46 - .L_45)


	//   ....[0]....
.L_45:
        /*00ec*/ 	.word	0x00000004


	//----- nvinfo : EIATTR_RESERVED_SMEM_USED
	.align		4
.L_46:
        /*00f0*/ 	.byte	0x01, 0x41
	.zero		2


	//----- nvinfo : EIATTR_SPARSE_MMA_MASK
	.align		4
        /*00f4*/ 	.byte	0x03, 0x50
        /*00f6*/ 	.short	0x0000


	//----- nvinfo : EIATTR_TCGEN05_1CTA_USED
	.align		4
        /*00f8*/ 	.byte	0x01, 0x51
	.zero		2


	//----- nvinfo : EIATTR_MAXREG_COUNT
	.align		4
        /*00fc*/ 	.byte	0x03, 0x1b
        /*00fe*/ 	.short	0x00ff


	//----- nvinfo : EIATTR_NUM_BARRIERS
	.align		4
        /*0100*/ 	.byte	0x02, 0x4c
        /*0102*/ 	.byte	0x01
	.zero		1


	//----- nvinfo : EIATTR_INT_WARP_WIDE_INSTR_OFFSETS
	.align		4
        /*0104*/ 	.byte	0x04, 0x31
        /*0106*/ 	.short	(.L_48 - .L_47)


	//   ....[0]....
.L_47:
        /*0108*/ 	.word	0x00001870


	//   ....[1]....
        /*010c*/ 	.word	0x000018a0


	//   ....[2]....
        /*0110*/ 	.word	0x00003f20


	//   ....[3]....
        /*0114*/ 	.word	0x00008810


	//   ....[4]....
        /*0118*/ 	.word	0x00008860


	//----- nvinfo : EIATTR_COOP_GROUP_MASK_REGIDS
	.align		4
.L_48:
        /*011c*/ 	.byte	0x04, 0x29
        /*011e*/ 	.short	(.L_50 - .L_49)


	//   ....[0]....
.L_49:
        /*0120*/ 	.word	0xffffffff


	//   ....[1]....
        /*0124*/ 	.word	0xffffffff


	//   ....[2]....
        /*0128*/ 	.word	0xffffffff


	//   ....[3]....
        /*012c*/ 	.word	0xffffffff


	//----- nvinfo : EIATTR_COOP_GROUP_INSTR_OFFSETS
	.align		4
.L_50:
        /*0130*/ 	.byte	0x04, 0x28
        /*0132*/ 	.short	(.L_52 - .L_51)


	//   ....[0]....
.L_51:
        /*0134*/ 	.word	0x00000070


	//   ....[1]....
        /*0138*/ 	.word	0x00000320


	//   ....[2]....
        /*013c*/ 	.word	0x000086b0


	//   ....[3]....
        /*0140*/ 	.word	0x00008910


	//----- nvinfo : EIATTR_VRC_CTA_INIT_COUNT
	.align		4
.L_52:
        /*0144*/ 	.byte	0x02, 0x4a
        /*0146*/ 	.byte	0x80
	.zero		1


	//----- nvinfo : EIATTR_MBARRIER_INSTR_OFFSETS
	.align		4
        /*0148*/ 	.byte	0x04, 0x39
        /*014a*/ 	.short	(.L_54 - .L_53)


	//   ....[0]....
.L_53:
        /*014c*/ 	.word	0x00001a00
        /*0150*/ 	.word	0x000000ff
        /*0154*/ 	.word	0x00000000
        /*0158*/ 	.short	0x0100
        /*015a*/ 	.byte	0x0d
	.zero		1


	//   ....[1]....
        /*015c*/ 	.word	0x00003f50
        /*0160*/ 	.word	0x000000ff
        /*0164*/ 	.word	0x0000a008
        /*0168*/ 	.short	0x0100
        /*016a*/ 	.byte	0x09
	.zero		1


	//   ....[2]....
        /*016c*/ 	.word	0x00006180
        /*0170*/ 	.word	0x000000ff
        /*0174*/ 	.word	0x00000000
        /*0178*/ 	.short	0x010a
        /*017a*/ 	.byte	0x0d
	.zero		1


	//   ....[3]....
        /*017c*/ 	.word	0x000080c0
        /*0180*/ 	.word	0x000000ff
        /*0184*/ 	.word	0x00000000
        /*0188*/ 	.short	0x010a
        /*018a*/ 	.byte	0x0d
	.zero		1


	//   ....[4]....
        /*018c*/ 	.word	0x00008160
        /*0190*/ 	.word	0x000000ff
        /*0194*/ 	.word	0x0000a000
        /*0198*/ 	.short	0x0108
        /*019a*/ 	.byte	0x09
	.zero		1


	//   ....[5]....
        /*019c*/ 	.word	0x000082b0
        /*01a0*/ 	.word	0x000000ff
        /*01a4*/ 	.word	0x0000a008
        /*01a8*/ 	.short	0x0108
        /*01aa*/ 	.byte	0x09
	.zero		1


	//   ....[6]....
        /*01ac*/ 	.word	0x00008930
        /*01b0*/ 	.word	0x000000ff
        /*01b4*/ 	.word	0x00000000
        /*01b8*/ 	.short	0x010a
        /*01ba*/ 	.byte	0x0d
	.zero		1


	//   ....[7]....
        /*01bc*/ 	.word	0x00008960
        /*01c0*/ 	.word	0x000000ff
        /*01c4*/ 	.word	0x00000000
        /*01c8*/ 	.short	0x010a
        /*01ca*/ 	.byte	0x0d
	.zero		1


	//----- nvinfo : EIATTR_NUM_MBARRIERS
	.align		4
.L_54:
        /*01cc*/ 	.byte	0x03, 0x38
        /*01ce*/ 	.short	0x0002


	//----- nvinfo : EIATTR_EXIT_INSTR_OFFSETS
	.align		4
        /*01d0*/ 	.byte	0x04, 0x1c
        /*01d2*/ 	.short	(.L_56 - .L_55)


	//   ....[0]....
.L_55:
        /*01d4*/ 	.word	0x00008920


	//----- nvinfo : EIATTR_REQNTID
	.align		4
.L_56:
        /*01d8*/ 	.byte	0x04, 0x10
        /*01da*/ 	.short	(.L_58 - .L_57)
.L_57:
        /*01dc*/ 	.word	0x00000080
        /*01e0*/ 	.word	0x00000001
        /*01e4*/ 	.word	0x00000001


	//----- nvinfo : EIATTR_CRS_STACK_SIZE
	.align		4
.L_58:
        /*01e8*/ 	.byte	0x04, 0x1e
        /*01ea*/ 	.short	(.L_60 - .L_59)
.L_59:
        /*01ec*/ 	.word	0x00000000


	//----- nvinfo : EIATTR_CBANK_PARAM_SIZE
	.align		4
.L_60:
        /*01f0*/ 	.byte	0x03, 0x19
        /*01f2*/ 	.short	0x0050


	//----- nvinfo : EIATTR_PARAM_CBANK
	.align		4
        /*01f4*/ 	.byte	0x04, 0x0a
        /*01f6*/ 	.short	(.L_62 - .L_61)
	.align		4
.L_61:
        /*01f8*/ 	.word	index@(.nv.constant0.matmul_kernel)
        /*01fc*/ 	.short	0x0380
        /*01fe*/ 	.short	0x0050


	//----- nvinfo : EIATTR_SW_WAR
	.align		4
.L_62:
        /*0200*/ 	.byte	0x04, 0x36
        /*0202*/ 	.short	(.L_64 - .L_63)
.L_63:
        /*0204*/ 	.word	0x00000008
.L_64:


//--------------------- .nv.compat                --------------------------
	.section	.nv.compat,"",@"SHT_CUDA_COMPAT_INFO"
	.align	4
        /*0000*/ 	.byte	0x02, 0x02, 0x02, 0x00, 0x02, 0x05, 0x05, 0x00, 0x02, 0x03, 0x00, 0x00, 0x02, 0x06, 0x01, 0x00


//--------------------- .nv.callgraph             --------------------------
	.section	.nv.callgraph,"",@"SHT_CUDA_CALLGRAPH"
	.align	4
	.sectionentsize	8
	.align		4
        /*0000*/ 	.word	0x00000000
	.align		4
        /*0004*/ 	.word	0xffffffff
	.align		4
        /*0008*/ 	.word	0x00000000
	.align		4
        /*000c*/ 	.word	0xfffffffe
	.align		4
        /*0010*/ 	.word	0x00000000
	.align		4
        /*0014*/ 	.word	0xfffffffd
	.align		4
        /*0018*/ 	.word	0x00000000
	.align		4
        /*001c*/ 	.word	0xfffffffc


//--------------------- .text.matmul_kernel       --------------------------
	.section	.text.matmul_kernel,"ax",@progbits
	.align	128
        .global         matmul_kernel
        .type           matmul_kernel,@function
        .size           matmul_kernel,(.L_x_20 - matmul_kernel)
        .other          matmul_kernel,@"STO_CUDA_ENTRY STV_DEFAULT"
matmul_kernel:
.text.matmul_kernel:
[----:B------:R-:W0:Y:S01]  /*0000*/  LDC R1, c[0x0][0x37c] ;  /* 0x0000df00ff017b82 */ /* 0x000e220000000800 */
[----:B------:R-:W1:Y:S01]  /*0010*/  S2R R0, SR_TID.X ;  /* 0x0000000000007919 */ /* 0x000e620000002100 */
[----:B------:R-:W2:Y:S01]  /*0020*/  LDCU.64 UR22, c[0x0][0x358] ;  /* 0x00006b00ff1677ac */ /* 0x000ea20008000a00 */
[----:B-1----:R-:W-:-:S13]  /*0030*/  ISETP.GE.U32.AND P0, PT, R0, 0x20, PT ;  /* 0x000000200000780c */ /* 0x002fda0003f06070 */
[----:B------:R-:W-:Y:S02]  /*0040*/  VOTEU.ANY UP0, P0 ;  /* 0x0000000000ff7886 */ /* 0x000fe40000000100 */
[----:B0-2---:R-:W-:Y:S05]  /*0050*/  BRA.U UP0, `(.L_x_0) ;  /* 0x0000000100b47547 */ /* 0x005fea000b800000 */
[----:B------:R-:W0:Y:S01]  /*0060*/  S2UR UR6, SR_CgaCtaId ;  /* 0x00000000000679c3 */ /* 0x000e220000008800 */
[----:B------:R-:W-:Y:S01]  /*0070*/  NOP ;  /* 0x0000000000007918 */ /* 0x000fe20000000000 */
[----:B------:R-:W-:Y:S02]  /*0080*/  UMOV UR4, 0x40 ;  /* 0x0000004000047882 */ /* 0x000fe40000000000 */
[----:B0-----:R-:W-:-:S09]  /*0090*/  ULEA UR4, UR6, UR4, 0x18 ;  /* 0x0000000406047291 */ /* 0x001fd2000f8ec0ff */
[----:B------:R-:W0:Y:S01]  /*00a0*/  LDS.U8 R0, [UR4] ;  /* 0x00000004ff007984 */ /* 0x000e220008000000 */
[----:B------:R-:W-:Y:S02]  /*00b0*/  UMOV UR4, 0x400 ;  /* 0x0000040000047882 */ /* 0x000fe40000000000 */
[----:B------:R-:W-:Y:S01]  /*00c0*/  ULEA UR4, UR6, UR4, 0x18 ;  /* 0x0000000406047291 */ /* 0x000fe2000f8ec0ff */
[----:B0-----:R-:W-:-:S13]  /*00d0*/  ISETP.NE.AND P0, PT, R0, RZ, PT ;  /* 0x000000ff0000720c */ /* 0x001fda0003f05270 */
[----:B------:R-:W-:Y:S05]  /*00e0*/  @P0 BRA `(.L_x_1) ;  /* 0x0000000000780947 */ /* 0x000fea0003800000 */
[----:B------:R-:W-:-:S13]  /*00f0*/  ELECT P0, URZ, PT ;  /* 0x0000000000ff782f */ /* 0x000fda0003800000 */
[----:B------:R-:W-:Y:S05]  /*0100*/  @!P0 BRA `(.L_x_2) ;  /* 0x0000000000808947 */ /* 0x000fea0003800000 */
[----:B------:R-:W-:Y:S01]  /*0110*/  UMOV UR5, 0x1 ;  /* 0x0000000100057882 */ /* 0x000fe20000000000 */
[----:B------:R-:W-:-:S04]  /*0120*/  IMAD.MOV.U32 R4, RZ, RZ, 0x1 ;  /* 0x00000001ff047424 */ /* 0x000fc800078e00ff */
[----:B------:R-:W-:Y:S04]  /*0130*/  DEPBAR.LE SB0, 0x36 ;  /* 0x00008d800000791a */ /* 0x000fe80000000000 */
[----:B------:R-:W0:Y:S02]  /*0140*/  UTCATOMSWS.FIND_AND_SET.ALIGN UP1, UR5, UR5 ;  /* 0x00000005000575e3 */ /* 0x000e240008020800 */
[----:B0-----:R-:W-:-:S04]  /*0150*/  PLOP3.LUT P0, PT, PT, PT, UP1, 0x80, 0x8 ;  /* 0x000000000008781c */ /* 0x001fc80003f0f018 */
[----:B------:R-:W-:-:S04]  /*0160*/  SEL R0, RZ, 0xffffffff, !P0 ;  /* 0xffffffffff007807 */ /* 0x000fc80004000000 */
[----:B------:R-:W-:Y:S01]  /*0170*/  ISETP.NE.AND P0, PT, R0, RZ, PT ;  /* 0x000000ff0000720c */ /* 0x000fe20003f05270 */
[----:B------:R-:W-:-:S12]  /*0180*/  IMAD.U32 R0, RZ, RZ, UR5 ;  /* 0x00000005ff007e24 */ /* 0x000fd8000f8e00ff */
[----:B------:R-:W-:Y:S05]  /*0190*/  @P0 BRA `(.L_x_3) ;  /* 0x0000000000240947 */ /* 0x000fea0003800000 */
.L_x_4:
[----:B------:R-:W-:Y:S05]  /*01a0*/  NANOSLEEP 0x64 ;  /* 0x000000640000795d */ /* 0x000fea0003800000 */
[----:B------:R-:W-:-:S05]  /*01b0*/  UMOV UR5, 0x1 ;  /* 0x0000000100057882 */ /* 0x000fca0000000000 */
[----:B------:R-:W-:Y:S04]  /*01c0*/  DEPBAR.LE SB0, 0x36 ;  /* 0x00008d800000791a */ /* 0x000fe80000000000 */
[----:B------:R-:W0:Y:S02]  /*01d0*/  UTCATOMSWS.FIND_AND_SET.ALIGN UP1, UR5, UR5 ;  /* 0x00000005000575e3 */ /* 0x000e240008020800 */
[----:B0-----:R-:W-:-:S04]  /*01e0*/  PLOP3.LUT P0, PT, PT, PT, UP1, 0x80, 0x8 ;  /* 0x000000000008781c */ /* 0x001fc80003f0f018 */
[----:B------:R-:W-:-:S04]  /*01f0*/  SEL R0, RZ, 0xffffffff, !P0 ;  /* 0xffffffffff007807 */ /* 0x000fc80004000000 */
[----:B------:R-:W-:Y:S01]  /*0200*/  ISETP.NE.AND P0, PT, R0, RZ, PT ;  /* 0x000000ff0000720c */ /* 0x000fe20003f05270 */
[----:B------:R-:W-:-:S12]  /*0210*/  IMAD.U32 R0, RZ, RZ, UR5 ;  /* 0x00000005ff007e24 */ /* 0x000fd8000f8e00ff */
[----:B------:R-:W-:Y:S05]  /*0220*/  @!P0 BRA `(.L_x_4) ;  /* 0xfffffffc00dc8947 */ /* 0x000fea000383ffff */
.L_x_3:
[----:B------:R-:W-:Y:S01]  /*0230*/  VIADD R3, R0, 0x10 ;  /* 0x0000001000037836 */ /* 0x000fe20000000000 */
[----:B------:R-:W-:Y:S01]  /*0240*/  UMOV UR5, 0x50 ;  /* 0x0000005000057882 */ /* 0x000fe20000000000 */
[----:B------:R-:W-:Y:S01]  /*0250*/  SHF.L.U32 R2, R4, R0, RZ ;  /* 0x0000000004027219 */ /* 0x000fe200000006ff */
[----:B------:R-:W-:Y:S01]  /*0260*/  ULEA UR5, UR6, UR5, 0x18 ;  /* 0x0000000506057291 */ /* 0x000fe2000f8ec0ff */
[----:B------:R-:W-:Y:S01]  /*0270*/  IMAD.SHL.U32 R0, R0, 0x20, RZ ;  /* 0x0000002000007824 */ /* 0x000fe200078e00ff */
[----:B------:R-:W-:-:S04]  /*0280*/  SHF.L.U32 R3, R4, R3, RZ ;  /* 0x0000000304037219 */ /* 0x000fc800000006ff */
[----:B------:R-:W-:-:S05]  /*0290*/  LOP3.LUT R2, R3, R2, RZ, 0xfc, !PT ;  /* 0x0000000203027212 */ /* 0x000fca00078efcff */
[----:B------:R0:W-:Y:S04]  /*02a0*/  ATOMS.OR RZ, [UR5], R2 ;  /* 0x00000002ffff798c */ /* 0x0001e8000b000005 */
[----:B------:R0:W-:Y:S01]  /*02b0*/  STS [UR4], R0 ;  /* 0x00000000ff007988 */ /* 0x0001e20008000804 */
[----:B------:R-:W-:Y:S05]  /*02c0*/  BRA `(.L_x_2) ;  /* 0x0000000000107947 */ /* 0x000fea0003800000 */
.L_x_1:
[----:B------:R-:W-:Y:S01]  /*02d0*/  IMAD.MOV.U32 R0, RZ, RZ, -0x1 ;  /* 0xffffffffff007424 */ /* 0x000fe200078e00ff */
[----:B------:R-:W-:-:S04]  /*02e0*/  MOV R2, 0x310 ;  /* 0x0000031000027802 */ /* 0x000fc80000000f00 */
[----:B------:R0:W-:Y:S03]  /*02f0*/  STS [UR4], R0 ;  /* 0x00000000ff007988 */ /* 0x0001e60008000804 */
[----:B0-----:R-:W-:Y:S05]  /*0300*/  CALL.REL.NOINC `($__internal_1_$__cuda_sm10x_tcgen05_guardrail_trap_phase_invalid_during_alloc) ;  /* 0x0000008400ac7944 */ /* 0x001fea0003c00000 */
.L_x_2:
[----:B------:R-:W-:Y:S05]  /*0310*/  WARPSYNC.ALL ;  /* 0x0000000000007948 */ /* 0x000fea0003800000 */
[----:B------:R-:W-:Y:S01]  /*0320*/  NOP ;  /* 0x0000000000007918 */ /* 0x000fe20000000000 */
.L_x_0:
[----:B------:R-:W1:Y:S01]  /*0330*/  LDC.64 R22, c[0x0][0x398] ;  /* 0x0000e600ff167b82 */ /* 0x000e620000000a00 */
[----:B------:R-:W2:Y:S01]  /*0340*/  S2R R5, SR_CTAID.X ;  /* 0x0000000000057919 */ /* 0x000ea20000002500 */
[----:B------:R-:W3:Y:S01]  /*0350*/  LDCU.128 UR12, c[0x0][0x3a0] ;  /* 0x00007400ff0c77ac */ /* 0x000ee20008000c00 */
[----:B------:R-:W4:Y:S01]  /*0360*/  S2R R139, SR_TID.X ;  /* 0x00000000008b7919 */ /* 0x000f220000002100 */
[----:B------:R-:W-:Y:S01]  /*0370*/  UMOV UR9, 0x400 ;  /* 0x0000040000097882 */ /* 0x000fe20000000000 */
[----:B------:R-:W0:Y:S03]  /*0380*/  LDCU.128 UR24, c[0x0][0x380] ;  /* 0x00007000ff1877ac */ /* 0x000e260008000c00 */
[----:B------:R-:W5:Y:S01]  /*0390*/  S2UR UR5, SR_CgaCtaId ;  /* 0x00000000000579c3 */ /* 0x000f620000008800 */
[----:B------:R-:W-:Y:S01]  /*03a0*/  UMOV UR6, 0x1 ;  /* 0x0000000100067882 */ /* 0x000fe20000000000 */
[----:B---3--:R-:W-:Y:S01]  /*03b0*/  UIADD3 UR28, UPT, UPT, UR12, 0x7f, URZ ;  /* 0x0000007f0c1c7890 */ /* 0x008fe2000fffe0ff */
[----:B01----:R-:W-:Y:S01]  /*03c0*/  VIADD R0, R23, 0xf ;  /* 0x0000000f17007836 */ /* 0x003fe20000000000 */
[----:B------:R-:W-:-:S02]  /*03d0*/  IABS R11, R22 ;  /* 0x00000016000b7213 */ /* 0x000fc40000000000 */
[----:B------:R-:W-:Y:S01]  /*03e0*/  UISETP.GT.AND UP1, UPT, UR28, 0x7f, UPT ;  /* 0x0000007f1c00788c */ /* 0x000fe2000bf24270 */
[----:B------:R-:W-:Y:S02]  /*03f0*/  IABS R18, R23 ;  /* 0x0000001700127213 */ /* 0x000fe40000000000 */
[----:B------:R-:W-:Y:S01]  /*0400*/  SHF.R.S32.HI R3, RZ, 0x1f, R0 ;  /* 0x0000001fff037819 */ /* 0x000fe20000011400 */
[----:B-----5:R-:W-:-:S03]  /*0410*/  ULEA UR9, UR5, UR9, 0x18 ;  /* 0x0000000905097291 */ /* 0x020fc6000f8ec0ff */
[----:B------:R-:W-:Y:S02]  /*0420*/  LEA.HI R3, R3, R0, RZ, 0x4 ;  /* 0x0000000003037211 */ /* 0x000fe400078f20ff */
[----:B--2---:R-:W-:Y:S01]  /*0430*/  IABS R8, R5 ;  /* 0x0000000500087213 */ /* 0x004fe20000000000 */
[----:B------:R-:W-:Y:S01]  /*0440*/  UIADD3 UR17, UPT, UPT, UR9, 0xa000, URZ ;  /* 0x0000a00009117890 */ /* 0x000fe2000fffe0ff */
[----:B------:R-:W-:Y:S02]  /*0450*/  SHF.R.S32.HI R3, RZ, 0x4, R3 ;  /* 0x00000004ff037819 */ /* 0x000fe40000011403 */
[----:B----4-:R-:W-:-:S03]  /*0460*/  LOP3.LUT R141, R139, 0x7f, RZ, 0xc0, !PT ;  /* 0x0000007f8b8d7812 */ /* 0x010fc600078ec0ff */
[----:B------:R-:W-:-:S05]  /*0470*/  IMAD.SHL.U32 R4, R3, 0x8, RZ ;  /* 0x0000000803047824 */ /* 0x000fca00078e00ff */
[-C--:B------:R-:W-:Y:S02]  /*0480*/  IABS R7, R4.reuse ;  /* 0x0000000400077213 */ /* 0x080fe40000000000 */
[----:B------:R-:W-:Y:S02]  /*0490*/  IABS R10, R4 ;  /* 0x00000004000a7213 */ /* 0x000fe40000000000 */
[----:B------:R-:W0:Y:S08]  /*04a0*/  I2F.RP R0, R7 ;  /* 0x0000000700007306 */ /* 0x000e300000209400 */
[----:B0-----:R-:W0:Y:S02]  /*04b0*/  MUFU.RCP R0, R0 ;  /* 0x0000000000007308 */ /* 0x001e240000001000 */
[----:B0-----:R-:W-:-:S02]  /*04c0*/  VIADD R2, R0, 0xffffffe ;  /* 0x0ffffffe00027836 */ /* 0x001fc40000000000 */
[----:B------:R-:W-:-:S04]  /*04d0*/  IMAD.MOV R0, RZ, RZ, -R10 ;  /* 0x000000ffff007224 */ /* 0x000fc800078e0a0a */
[----:B------:R0:W1:Y:S02]  /*04e0*/  F2I.FTZ.U32.TRUNC.NTZ R3, R2 ;  /* 0x0000000200037305 */ /* 0x000064000021f000 */
[----:B0-----:R-:W-:Y:S02]  /*04f0*/  IMAD.MOV.U32 R2, RZ, RZ, RZ ;  /* 0x000000ffff027224 */ /* 0x001fe400078e00ff */
[----:B-1----:R-:W-:-:S04]  /*0500*/  IMAD.MOV R6, RZ, RZ, -R3 ;  /* 0x000000ffff067224 */ /* 0x002fc800078e0a03 */
[----:B------:R-:W-:Y:S02]  /*0510*/  IMAD R9, R6, R7, RZ ;  /* 0x0000000706097224 */ /* 0x000fe400078e02ff */
[----:B------:R-:W-:Y:S02]  /*0520*/  IMAD.MOV.U32 R6, RZ, RZ, R8 ;  /* 0x000000ffff067224 */ /* 0x000fe400078e0008 */
[----:B------:R-:W-:-:S06]  /*0530*/  IMAD.HI.U32 R3, R3, R9, R2 ;  /* 0x0000000903037227 */ /* 0x000fcc00078e0002 */
[----:B------:R-:W-:-:S04]  /*0540*/  IMAD.HI.U32 R3, R3, R6, RZ ;  /* 0x0000000603037227 */ /* 0x000fc800078e00ff */
[----:B------:R-:W-:Y:S01]  /*0550*/  IMAD R0, R3, R0, R6 ;  /* 0x0000000003007224 */ /* 0x000fe200078e0206 */
[----:B------:R-:W-:Y:S04]  /*0560*/  BAR.SYNC.DEFER_BLOCKING 0x0 ;  /* 0x0000000000007b1d */ /* 0x000fe80000010000 */
[----:B------:R-:W-:-:S13]  /*0570*/  ISETP.GT.U32.AND P1, PT, R7, R0, PT ;  /* 0x000000000700720c */ /* 0x000fda0003f24070 */
[----:B------:R-:W-:Y:S02]  /*0580*/  @!P1 IMAD.IADD R0, R0, 0x1, -R7 ;  /* 0x0000000100009824 */ /* 0x000fe400078e0a07 */
[----:B------:R-:W-:Y:S01]  /*0590*/  @!P1 VIADD R3, R3, 0x1 ;  /* 0x0000000103039836 */ /* 0x000fe20000000000 */
[----:B------:R-:W-:Y:S02]  /*05a0*/  ISETP.NE.AND P1, PT, R4, RZ, PT ;  /* 0x000000ff0400720c */ /* 0x000fe40003f25270 */
[----:B------:R-:W-:Y:S02]  /*05b0*/  ISETP.GE.U32.AND P0, PT, R0, R7, PT ;  /* 0x000000070000720c */ /* 0x000fe40003f06070 */
[----:B------:R-:W-:-:S04]  /*05c0*/  LOP3.LUT R0, R5, R4, RZ, 0x3c, !PT ;  /* 0x0000000405007212 */ /* 0x000fc800078e3cff */
[----:B------:R-:W-:Y:S01]  /*05d0*/  ISETP.GE.AND P2, PT, R0, RZ, PT ;  /* 0x000000ff0000720c */ /* 0x000fe20003f46270 */
[----:B------:R-:W-:-:S06]  /*05e0*/  VIADD R0, R22, 0x3f ;  /* 0x0000003f16007836 */ /* 0x000fcc0000000000 */
[----:B------:R-:W-:-:S04]  /*05f0*/  @P0 VIADD R3, R3, 0x1 ;  /* 0x0000000103030836 */ /* 0x000fc80000000000 */
[----:B------:R-:W-:Y:S01]  /*0600*/  IMAD.MOV.U32 R2, RZ, RZ, R3 ;  /* 0x000000ffff027224 */ /* 0x000fe200078e0003 */
[----:B------:R-:W-:-:S03]  /*0610*/  SHF.R.S32.HI R3, RZ, 0x1f, R0 ;  /* 0x0000001fff037819 */ /* 0x000fc60000011400 */
[----:B------:R-:W-:Y:S01]  /*0620*/  @!P2 IMAD.MOV R2, RZ, RZ, -R2 ;  /* 0x000000ffff02a224 */ /* 0x000fe200078e0a02 */
[----:B------:R-:W-:Y:S02]  /*0630*/  @!P1 LOP3.LUT R2, RZ, R4, RZ, 0x33, !PT ;  /* 0x00000004ff029212 */ /* 0x000fe400078e33ff */
[----:B------:R-:W-:-:S03]  /*0640*/  LEA.HI R3, R3, R0, RZ, 0x6 ;  /* 0x0000000003037211 */ /* 0x000fc600078f30ff */
[----:B------:R-:W-:Y:S02]  /*0650*/  IMAD.SHL.U32 R6, R2, 0x8, RZ ;  /* 0x0000000802067824 */ /* 0x000fe400078e00ff */
[----:B------:R-:W-:-:S03]  /*0660*/  IMAD.MOV R2, RZ, RZ, -R2 ;  /* 0x000000ffff027224 */ /* 0x000fc600078e0a02 */
[----:B------:R-:W-:Y:S01]  /*0670*/  LEA.HI.SX32 R3, R3, -R6, 0x1a ;  /* 0x8000000603037211 */ /* 0x000fe200078fd2ff */
[----:B------:R-:W-:-:S03]  /*0680*/  IMAD R8, R4, R2, R5 ;  /* 0x0000000204087224 */ /* 0x000fc600078e0205 */
[----:B------:R-:W-:-:S04]  /*0690*/  VIMNMX R13, PT, PT, R3, 0x8, PT ;  /* 0x00000008030d7848 */ /* 0x000fc80003fe0100 */
[-C--:B------:R-:W-:Y:S02]  /*06a0*/  IABS R7, R13.reuse ;  /* 0x0000000d00077213 */ /* 0x080fe40000000000 */
[----:B------:R-:W-:Y:S02]  /*06b0*/  IABS R4, R13 ;  /* 0x0000000d00047213 */ /* 0x000fe40000000000 */
[----:B------:R-:W0:Y:S08]  /*06c0*/  I2F.RP R0, R7 ;  /* 0x0000000700007306 */ /* 0x000e300000209400 */
[----:B0-----:R-:W0:Y:S02]  /*06d0*/  MUFU.RCP R0, R0 ;  /* 0x0000000000007308 */ /* 0x001e240000001000 */
[----:B0-----:R-:W-:-:S02]  /*06e0*/  VIADD R3, R0, 0xffffffe ;  /* 0x0ffffffe00037836 */ /* 0x001fc40000000000 */
[----:B------:R-:W-:-:S04]  /*06f0*/  IMAD.MOV R0, RZ, RZ, -R4 ;  /* 0x000000ffff007224 */ /* 0x000fc800078e0a04 */
[----:B------:R-:W0:Y:S08]  /*0700*/  I2F.RP R4, R11 ;  /* 0x0000000b00047306 */ /* 0x000e300000209400 */
[----:B------:R-:W1:Y:S08]  /*0710*/  F2I.FTZ.U32.TRUNC.NTZ R3, R3 ;  /* 0x0000000300037305 */ /* 0x000e70000021f000 */
[----:B0-----:R-:W-:Y:S01]  /*0720*/  MUFU.RCP R4, R4 ;  /* 0x0000000400047308 */ /* 0x001fe20000001000 */
[----:B-1----:R-:W-:-:S04]  /*0730*/  IMAD.MOV R9, RZ, RZ, -R3 ;  /* 0x000000ffff097224 */ /* 0x002fc800078e0a03 */
[----:B------:R-:W-:Y:S01]  /*0740*/  IMAD.MOV.U32 R2, RZ, RZ, R9 ;  /* 0x000000ffff027224 */ /* 0x000fe200078e0009 */
[----:B------:R-:W-:-:S03]  /*0750*/  IABS R9, R8 ;  /* 0x0000000800097213 */ /* 0x000fc60000000000 */
[----:B------:R-:W-:Y:S02]  /*0760*/  IMAD R5, R2, R7, RZ ;  /* 0x0000000702057224 */ /* 0x000fe400078e02ff */
[----:B------:R-:W-:-:S04]  /*0770*/  IMAD.MOV.U32 R2, RZ, RZ, RZ ;  /* 0x000000ffff027224 */ /* 0x000fc800078e00ff */
[----:B------:R-:W-:Y:S02]  /*0780*/  IMAD.HI.U32 R2, R3, R5, R2 ;  /* 0x0000000503027227 */ /* 0x000fe400078e0002 */
[----:B------:R-:W0:Y:S04]  /*0790*/  I2F.RP R5, R18 ;  /* 0x0000001200057306 */ /* 0x000e280000209400 */
[----:B------:R-:W-:-:S04]  /*07a0*/  IMAD.HI.U32 R2, R2, R9, RZ ;  /* 0x0000000902027227 */ /* 0x000fc800078e00ff */
[----:B------:R-:W-:-:S05]  /*07b0*/  IMAD R0, R2, R0, R9 ;  /* 0x0000000002007224 */ /* 0x000fca00078e0209 */
[----:B------:R-:W-:Y:S01]  /*07c0*/  ISETP.GT.U32.AND P1, PT, R7, R0, PT ;  /* 0x000000000700720c */ /* 0x000fe20003f24070 */
[----:B0-----:R-:W0:-:S12]  /*07d0*/  MUFU.RCP R5, R5 ;  /* 0x0000000500057308 */ /* 0x001e180000001000 */
[----:B------:R-:W-:Y:S02]  /*07e0*/  @!P1 IMAD.IADD R0, R0, 0x1, -R7 ;  /* 0x0000000100009824 */ /* 0x000fe400078e0a07 */
[----:B------:R-:W-:Y:S01]  /*07f0*/  @!P1 VIADD R2, R2, 0x1 ;  /* 0x0000000102029836 */ /* 0x000fe20000000000 */
[----:B------:R-:W-:Y:S02]  /*0800*/  ISETP.NE.AND P1, PT, R13, RZ, PT ;  /* 0x000000ff0d00720c */ /* 0x000fe40003f25270 */
[----:B------:R-:W-:Y:S02]  /*0810*/  ISETP.GE.U32.AND P0, PT, R0, R7, PT ;  /* 0x000000070000720c */ /* 0x000fe40003f06070 */
[----:B------:R-:W-:Y:S02]  /*0820*/  LOP3.LUT R0, R8, R13, RZ, 0x3c, !PT ;  /* 0x0000000d08007212 */ /* 0x000fe400078e3cff */
[----:B------:R-:W-:Y:S02]  /*0830*/  LOP3.LUT R7, R139, 0x3f, RZ, 0xc0, !PT ;  /* 0x0000003f8b077812 */ /* 0x000fe400078ec0ff */
[----:B------:R-:W-:-:S07]  /*0840*/  ISETP.GE.AND P2, PT, R0, RZ, PT ;  /* 0x000000ff0000720c */ /* 0x000fce0003f46270 */
[----:B------:R-:W-:Y:S01]  /*0850*/  @P0 VIADD R2, R2, 0x1 ;  /* 0x0000000102020836 */ /* 0x000fe20000000000 */
[----:B------:R-:W-:-:S03]  /*0860*/  PLOP3.LUT P0, PT, PT, PT, UP1, 0x80, 0x8 ;  /* 0x000000000008781c */ /* 0x000fc60003f0f018 */
[----:B------:R-:W-:Y:S02]  /*0870*/  IMAD.MOV.U32 R9, RZ, RZ, R2 ;  /* 0x000000ffff097224 */ /* 0x000fe400078e0002 */
[----:B------:R-:W-:Y:S02]  /*0880*/  VIADD R2, R4, 0xffffffe ;  /* 0x0ffffffe04027836 */ /* 0x000fe40000000000 */
[----:B------:R-:W-:Y:S01]  /*0890*/  @!P2 IMAD.MOV R9, RZ, RZ, -R9 ;  /* 0x000000ffff09a224 */ /* 0x000fe200078e0a09 */
[----:B------:R-:W-:Y:S01]  /*08a0*/  @!P1 LOP3.LUT R9, RZ, R13, RZ, 0x33, !PT ;  /* 0x0000000dff099212 */ /* 0x000fe200078e33ff */
[----:B------:R1:W2:Y:S01]  /*08b0*/  F2I.FTZ.U32.TRUNC.NTZ R3, R2 ;  /* 0x0000000200037305 */ /* 0x0002a2000021f000 */
[----:B0-----:R-:W-:Y:S01]  /*08c0*/  VIADD R4, R5, 0xffffffe ;  /* 0x0ffffffe05047836 */ /* 0x001fe20000000000 */
[----:B------:R-:W-:Y:S02]  /*08d0*/  ISETP.NE.AND P2, PT, R22, RZ, PT ;  /* 0x000000ff1600720c */ /* 0x000fe40003f45270 */
[----:B------:R-:W-:-:S04]  /*08e0*/  IMAD.MOV R0, RZ, RZ, -R9 ;  /* 0x000000ffff007224 */ /* 0x000fc800078e0a09 */
[----:B------:R-:W-:Y:S01]  /*08f0*/  IMAD R0, R13, R0, R8 ;  /* 0x000000000d007224 */ /* 0x000fe200078e0208 */
[----:B------:R0:W3:Y:S01]  /*0900*/  F2I.FTZ.U32.TRUNC.NTZ R5, R4 ;  /* 0x0000000400057305 */ /* 0x0000e2000021f000 */
[----:B-1----:R-:W-:Y:S02]  /*0910*/  IMAD.MOV.U32 R2, RZ, RZ, RZ ;  /* 0x000000ffff027224 */ /* 0x002fe400078e00ff */
[----:B------:R-:W-:Y:S02]  /*0920*/  IMAD.IADD R0, R6, 0x1, R0 ;  /* 0x0000000106007824 */ /* 0x000fe400078e0200 */
[----:B--2---:R-:W-:Y:S02]  /*0930*/  IMAD.MOV R8, RZ, RZ, -R3 ;  /* 0x000000ffff087224 */ /* 0x004fe400078e0a03 */
[----:B------:R-:W-:Y:S01]  /*0940*/  IMAD R0, R0, 0x40, R7 ;  /* 0x0000004000007824 */ /* 0x000fe200078e0207 */
[----:B0-----:R-:W-:Y:S01]  /*0950*/  SHF.R.U32.HI R4, RZ, 0x5, R139 ;  /* 0x00000005ff047819 */ /* 0x001fe2000001168b */
[----:B------:R-:W-:-:S03]  /*0960*/  IMAD.MOV.U32 R6, RZ, RZ, R8 ;  /* 0x000000ffff067224 */ /* 0x000fc600078e0008 */
[----:B------:R-:W-:Y:S01]  /*0970*/  R2UR UR7, R4 ;  /* 0x00000000040772ca */ /* 0x000fe200000e0000 */
[----:B------:R-:W-:Y:S01]  /*0980*/  IMAD R7, R6, R11, RZ ;  /* 0x0000000b06077224 */ /* 0x000fe200078e02ff */
[----:B------:R-:W-:Y:S01]  /*0990*/  IABS R6, R0 ;  /* 0x0000000000067213 */ /* 0x000fe20000000000 */
[----:B------:R-:W-:Y:S01]  /*09a0*/  IMAD.MOV.U32 R4, RZ, RZ, RZ ;  /* 0x000000ffff047224 */ /* 0x000fe200078e00ff */
[----:B------:R-:W-:Y:S01]  /*09b0*/  ISETP.GE.AND P5, PT, R0, RZ, PT ;  /* 0x000000ff0000720c */ /* 0x000fe20003fa6270 */
[----:B------:R-:W-:-:S04]  /*09c0*/  IMAD.HI.U32 R2, R3, R7, R2 ;  /* 0x0000000703027227 */ /* 0x000fc800078e0002 */
[----:B---3--:R-:W-:Y:S02]  /*09d0*/  IMAD.MOV R7, RZ, RZ, -R5 ;  /* 0x000000ffff077224 */ /* 0x008fe400078e0a05 */
[----:B------:R-:W-:Y:S02]  /*09e0*/  IMAD.HI.U32 R2, R2, R6, RZ ;  /* 0x0000000602027227 */ /* 0x000fe400078e00ff */
[----:B------:R-:W-:Y:S02]  /*09f0*/  USHF.L.U32 UR4, UR7, 0x15, URZ ;  /* 0x0000001507047899 */ /* 0x000fe400080006ff */
[----:B------:R-:W-:Y:S02]  /*0a00*/  IMAD.MOV R3, RZ, RZ, -R2 ;  /* 0x000000ffff037224 */ /* 0x000fe400078e0a02 */
[----:B------:R-:W-:Y:S01]  /*0a10*/  IMAD.SHL.U32 R2, R9, 0x10, RZ ;  /* 0x0000001009027824 */ /* 0x000fe200078e00ff */
[----:B------:R-:W-:Y:S01]  /*0a20*/  ULOP3.LUT UR4, UR4, 0x600000, URZ, 0xc0, !UPT ;  /* 0x0060000004047892 */ /* 0x000fe2000f8ec0ff */
[----:B------:R-:W-:Y:S01]  /*0a30*/  IMAD R6, R11, R3, R6 ;  /* 0x000000030b067224 */ /* 0x000fe200078e0206 */
[----:B------:R-:W-:Y:S01]  /*0a40*/  SHF.R.U32.HI R3, RZ, 0x6, R139 ;  /* 0x00000006ff037819 */ /* 0x000fe2000001168b */
[----:B------:R-:W-:-:S02]  /*0a50*/  IMAD R7, R7, R18, RZ ;  /* 0x0000001207077224 */ /* 0x000fc400078e02ff */
[C---:B------:R-:W-:Y:S01]  /*0a60*/  VIADD R14, R2.reuse, 0xf ;  /* 0x0000000f020e7836 */ /* 0x040fe20000000000 */
[----:B------:R-:W-:Y:S01]  /*0a70*/  ISETP.GT.U32.AND P1, PT, R11, R6, PT ;  /* 0x000000060b00720c */ /* 0x000fe20003f24070 */
[----:B------:R-:W-:Y:S01]  /*0a80*/  IMAD.HI.U32 R4, R5, R7, R4 ;  /* 0x0000000705047227 */ /* 0x000fe200078e0004 */
[----:B------:R-:W-:Y:S02]  /*0a90*/  SGXT.U32 R3, R3, 0x1 ;  /* 0x000000010303781a */ /* 0x000fe40000000000 */
[----:B------:R-:W-:Y:S01]  /*0aa0*/  IABS R9, R14 ;  /* 0x0000000e00097213 */ /* 0x000fe20000000000 */
[C---:B------:R-:W-:Y:S01]  /*0ab0*/  VIADD R8, R2.reuse, 0x1 ;  /* 0x0000000102087836 */ /* 0x040fe20000000000 */
[----:B------:R-:W-:Y:S01]  /*0ac0*/  LOP3.LUT R12, R3, 0x8, RZ, 0xfc, !PT ;  /* 0x00000008030c7812 */ /* 0x000fe200078efcff */
[----:B------:R-:W-:Y:S02]  /*0ad0*/  VIADD R10, R2, 0x2 ;  /* 0x00000002020a7836 */ /* 0x000fe40000000000 */
[----:B------:R-:W-:Y:S01]  /*0ae0*/  IMAD.HI.U32 R5, R4, R9, RZ ;  /* 0x0000000904057227 */ /* 0x000fe200078e00ff */
[----:B------:R-:W-:-:S02]  /*0af0*/  IABS R13, R8 ;  /* 0x00000008000d7213 */ /* 0x000fc40000000000 */
[----:B------:R-:W-:Y:S01]  /*0b00*/  IABS R15, R10 ;  /* 0x0000000a000f7213 */ /* 0x000fe20000000000 */
[----:B------:R-:W-:Y:S01]  /*0b10*/  IMAD.MOV R7, RZ, RZ, -R5 ;  /* 0x000000ffff077224 */ /* 0x000fe200078e0a05 */
[----:B------:R-:W-:Y:S01]  /*0b20*/  ISETP.GE.AND P4, PT, R8, RZ, PT ;  /* 0x000000ff0800720c */ /* 0x000fe20003f86270 */
[----:B------:R-:W-:Y:S01]  /*0b30*/  @!P1 IMAD.IADD R6, R6, 0x1, -R11 ;  /* 0x0000000106069824 */ /* 0x000fe200078e0a0b */
[----:B------:R-:W-:Y:S01]  /*0b40*/  ISETP.GE.AND P1, PT, R10, RZ, PT ;  /* 0x000000ff0a00720c */ /* 0x000fe20003f26270 */
[----:B------:R-:W-:Y:S01]  /*0b50*/  IMAD R9, R18, R7, R9 ;  /* 0x0000000712097224 */ /* 0x000fe200078e0209 */
[----:B------:R-:W-:Y:S01]  /*0b60*/  ISETP.LT.AND P0, PT, R12, UR12, P0 ;  /* 0x0000000c0c007c0c */ /* 0x000fe20008701270 */
[----:B------:R-:W-:Y:S01]  /*0b70*/  IMAD.HI.U32 R5, R4, R13, RZ ;  /* 0x0000000d04057227 */ /* 0x000fe200078e00ff */
[----:B------:R-:W-:Y:S02]  /*0b80*/  ISETP.GT.U32.AND P6, PT, R11, R6, PT ;  /* 0x000000060b00720c */ /* 0x000fe40003fc4070 */
[----:B------:R-:W-:Y:S01]  /*0b90*/  ISETP.GT.U32.AND P3, PT, R18, R9, PT ;  /* 0x000000091200720c */ /* 0x000fe20003f64070 */
[----:B------:R-:W-:-:S02]  /*0ba0*/  IMAD.MOV R5, RZ, RZ, -R5 ;  /* 0x000000ffff057224 */ /* 0x000fc400078e0a05 */
[----:B------:R-:W-:Y:S02]  /*0bb0*/  VIADD R10, R2, 0x3 ;  /* 0x00000003020a7836 */ /* 0x000fe40000000000 */
[----:B------:R-:W-:Y:S02]  /*0bc0*/  IMAD R5, R18, R5, R13 ;  /* 0x0000000512057224 */ /* 0x000fe400078e020d */
[----:B------:R-:W-:Y:S01]  /*0bd0*/  IMAD.HI.U32 R7, R4, R15, RZ ;  /* 0x0000000f04077227 */ /* 0x000fe200078e00ff */
[----:B------:R-:W-:-:S03]  /*0be0*/  IABS R8, R10 ;  /* 0x0000000a00087213 */ /* 0x000fc60000000000 */
[----:B------:R-:W-:Y:S01]  /*0bf0*/  @!P6 IMAD.IADD R6, R6, 0x1, -R11 ;  /* 0x000000010606e824 */ /* 0x000fe200078e0a0b */
[C---:B------:R-:W-:Y:S01]  /*0c00*/  ISETP.GT.U32.AND P6, PT, R18.reuse, R5, PT ;  /* 0x000000051200720c */ /* 0x040fe20003fc4070 */
[----:B------:R-:W-:Y:S02]  /*0c10*/  @!P3 IMAD.IADD R9, R9, 0x1, -R18 ;  /* 0x000000010909b824 */ /* 0x000fe400078e0a12 */
[----:B------:R-:W-:Y:S02]  /*0c20*/  IMAD.MOV.U32 R24, RZ, RZ, R6 ;  /* 0x000000ffff187224 */ /* 0x000fe400078e0006 */
[----:B------:R-:W-:Y:S02]  /*0c30*/  IMAD.MOV R7, RZ, RZ, -R7 ;  /* 0x000000ffff077224 */ /* 0x000fe400078e0a07 */
[----:B------:R-:W-:Y:S01]  /*0c40*/  @!P5 IMAD.MOV R24, RZ, RZ, -R24 ;  /* 0x000000ffff18d224 */ /* 0x000fe200078e0a18 */
[C---:B------:R-:W-:Y:S01]  /*0c50*/  ISETP.GT.U32.AND P5, PT, R18.reuse, R9, PT ;  /* 0x000000091200720c */ /* 0x040fe20003fa4070 */
[----:B------:R-:W-:Y:S01]  /*0c60*/  IMAD.MOV.U32 R11, RZ, RZ, R8 ;  /* 0x000000ffff0b7224 */ /* 0x000fe200078e0008 */
[----:B------:R-:W-:Y:S01]  /*0c70*/  @!P2 LOP3.LUT R24, RZ, R22, RZ, 0x33, !PT ;  /* 0x00000016ff18a212 */ /* 0x000fe200078e33ff */
[----:B------:R-:W-:Y:S01]  /*0c80*/  IMAD R7, R18, R7, R15 ;  /* 0x0000000712077224 */ /* 0x000fe200078e020f */
[----:B------:R-:W-:Y:S01]  /*0c90*/  ISETP.GE.AND P2, PT, R10, RZ, PT ;  /* 0x000000ff0a00720c */ /* 0x000fe20003f46270 */
[----:B------:R-:W-:Y:S01]  /*0ca0*/  @!P6 IMAD.IADD R5, R5, 0x1, -R18 ;  /* 0x000000010505e824 */ /* 0x000fe200078e0a12 */
[----:B------:R-:W-:Y:S01]  /*0cb0*/  ISETP.GE.AND P6, PT, R14, RZ, PT ;  /* 0x000000ff0e00720c */ /* 0x000fe20003fc6270 */
[----:B------:R-:W-:Y:S01]  /*0cc0*/  IMAD.HI.U32 R6, R4, R11, RZ ;  /* 0x0000000b04067227 */ /* 0x000fe200078e00ff */
[----:B------:R-:W-:-:S03]  /*0cd0*/  ISETP.GT.U32.AND P3, PT, R18, R7, PT ;  /* 0x000000071200720c */ /* 0x000fc60003f64070 */
[----:B------:R-:W-:Y:S02]  /*0ce0*/  IMAD.MOV R6, RZ, RZ, -R6 ;  /* 0x000000ffff067224 */ /* 0x000fe400078e0a06 */
[--C-:B------:R-:W-:Y:S02]  /*0cf0*/  @!P5 IMAD.IADD R9, R9, 0x1, -R18.reuse ;  /* 0x000000010909d824 */ /* 0x100fe400078e0a12 */
[----:B------:R-:W-:Y:S02]  /*0d00*/  IMAD R6, R18, R6, R11 ;  /* 0x0000000612067224 */ /* 0x000fe400078e020b */
[----:B------:R-:W-:Y:S02]  /*0d10*/  IMAD.MOV.U32 R41, RZ, RZ, R9 ;  /* 0x000000ffff297224 */ /* 0x000fe400078e0009 */
[----:B------:R-:W-:Y:S02]  /*0d20*/  VIADD R12, R2, 0x4 ;  /* 0x00000004020c7836 */ /* 0x000fe40000000000 */
[----:B------:R-:W-:Y:S01]  /*0d30*/  @!P6 IMAD.MOV R41, RZ, RZ, -R41 ;  /* 0x000000ffff29e224 */ /* 0x000fe200078e0a29 */
[----:B------:R-:W-:Y:S01]  /*0d40*/  ISETP.GT.U32.AND P6, PT, R18, R6, PT ;  /* 0x000000061200720c */ /* 0x000fe20003fc4070 */
[----:B------:R-:W-:Y:S01]  /*0d50*/  @!P3 IMAD.IADD R7, R7, 0x1, -R18 ;  /* 0x000000010707b824 */ /* 0x000fe200078e0a12 */
[----:B------:R-:W-:Y:S01]  /*0d60*/  IABS R13, R12 ;  /* 0x0000000c000d7213 */ /* 0x000fe20000000000 */
[----:B------:R-:W-:Y:S01]  /*0d70*/  VIADD R22, R2, 0x6 ;  /* 0x0000000602167836 */ /* 0x000fe20000000000 */
[----:B------:R-:W-:Y:S01]  /*0d80*/  ISETP.GT.U32.AND P3, PT, R18, R5, PT ;  /* 0x000000051200720c */ /* 0x000fe20003f64070 */
[----:B------:R-:W-:Y:S01]  /*0d90*/  VIADD R10, R2, 0x5 ;  /* 0x00000005020a7836 */ /* 0x000fe20000000000 */
[----:B------:R-:W-:Y:S01]  /*0da0*/  ISETP.GT.U32.AND P5, PT, R18, R7, PT ;  /* 0x000000071200720c */ /* 0x000fe20003fa4070 */
[----:B------:R-:W-:Y:S01]  /*0db0*/  IMAD.HI.U32 R8, R4, R13, RZ ;  /* 0x0000000d04087227 */ /* 0x000fe200078e00ff */
[----:B------:R-:W-:-:S02]  /*0dc0*/  IABS R9, R22 ;  /* 0x0000001600097213 */ /* 0x000fc40000000000 */
[----:B------:R-:W-:Y:S01]  /*0dd0*/  IABS R11, R10 ;  /* 0x0000000a000b7213 */ /* 0x000fe20000000000 */
[----:B------:R-:W-:Y:S02]  /*0de0*/  IMAD.MOV R8, RZ, RZ, -R8 ;  /* 0x000000ffff087224 */ /* 0x000fe400078e0a08 */
[--C-:B------:R-:W-:Y:S02]  /*0df0*/  @!P6 IMAD.IADD R6, R6, 0x1, -R18.reuse ;  /* 0x000000010606e824 */ /* 0x100fe400078e0a12 */
[C---:B------:R-:W-:Y:S02]  /*0e00*/  IMAD R8, R18.reuse, R8, R13 ;  /* 0x0000000812087224 */ /* 0x040fe400078e020d */
[----:B------:R-:W-:Y:S01]  /*0e10*/  @!P3 IMAD.IADD R5, R5, 0x1, -R18 ;  /* 0x000000010505b824 */ /* 0x000fe200078e0a12 */
[C---:B------:R-:W-:Y:S01]  /*0e20*/  ISETP.GT.U32.AND P6, PT, R18.reuse, R6, PT ;  /* 0x000000061200720c */ /* 0x040fe20003fc4070 */
[----:B------:R-:W-:Y:S01]  /*0e30*/  IMAD.MOV.U32 R13, RZ, RZ, R9 ;  /* 0x000000ffff0d7224 */ /* 0x000fe200078e0009 */
[----:B------:R-:W-:Y:S01]  /*0e40*/  ISETP.GT.U32.AND P3, PT, R18, R8, PT ;  /* 0x000000081200720c */ /* 0x000fe20003f64070 */
[----:B------:R-:W-:-:S04]  /*0e50*/  IMAD.HI.U32 R9, R4, R11, RZ ;  /* 0x0000000b04097227 */ /* 0x000fc800078e00ff */
[----:B------:R-:W-:Y:S02]  /*0e60*/  IMAD.MOV.U32 R25, RZ, RZ, R5 ;  /* 0x000000ffff197224 */ /* 0x000fe400078e0005 */
[----:B------:R-:W-:Y:S02]  /*0e70*/  VIADD R26, R2, 0x7 ;  /* 0x00000007021a7836 */ /* 0x000fe40000000000 */
[----:B------:R-:W-:Y:S02]  /*0e80*/  IMAD.MOV R9, RZ, RZ, -R9 ;  /* 0x000000ffff097224 */ /* 0x000fe400078e0a09 */
[----:B------:R-:W-:Y:S01]  /*0e90*/  @!P4 IMAD.MOV R25, RZ, RZ, -R25 ;  /* 0x000000ffff19c224 */ /* 0x000fe200078e0a19 */
[----:B------:R-:W-:Y:S01]  /*0ea0*/  ISETP.GE.AND P4, PT, R10, RZ, PT ;  /* 0x000000ff0a00720c */ /* 0x000fe20003f86270 */
[----:B------:R-:W-:Y:S01]  /*0eb0*/  IMAD R10, R18, R9, R11 ;  /* 0x00000009120a7224 */ /* 0x000fe200078e020b */
[----:B------:R-:W-:Y:S01]  /*0ec0*/  IABS R15, R26 ;  /* 0x0000001a000f7213 */ /* 0x000fe20000000000 */
[----:B------:R-:W-:-:S04]  /*0ed0*/  IMAD.HI.U32 R5, R4, R13, RZ ;  /* 0x0000000d04057227 */ /* 0x000fc800078e00ff */
[--C-:B------:R-:W-:Y:S01]  /*0ee0*/  @!P5 IMAD.IADD R7, R7, 0x1, -R18.reuse ;  /* 0x000000010707d824 */ /* 0x100fe200078e0a12 */
[----:B------:R-:W-:Y:S01]  /*0ef0*/  ISETP.GE.AND P5, PT, R12, RZ, PT ;  /* 0x000000ff0c00720c */ /* 0x000fe20003fa6270 */
[----:B------:R-:W-:Y:S01]  /*0f00*/  @!P6 IMAD.IADD R6, R6, 0x1, -R18 ;  /* 0x000000010606e824 */ /* 0x000fe200078e0a12 */
[----:B------:R-:W-:Y:S01]  /*0f10*/  ISETP.GT.U32.AND P6, PT, R18, R10, PT ;  /* 0x0000000a1200720c */ /* 0x000fe20003fc4070 */
[----:B------:R-:W-:Y:S02]  /*0f20*/  IMAD.MOV R12, RZ, RZ, -R5 ;  /* 0x000000ffff0c7224 */ /* 0x000fe400078e0a05 */
[----:B------:R-:W-:-:S04]  /*0f30*/  IMAD.HI.U32 R5, R4, R15, RZ ;  /* 0x0000000f04057227 */ /* 0x000fc800078e00ff */
[--C-:B------:R-:W-:Y:S02]  /*0f40*/  @!P3 IMAD.IADD R8, R8, 0x1, -R18.reuse ;  /* 0x000000010808b824 */ /* 0x100fe400078e0a12 */
[----:B------:R-:W-:Y:S02]  /*0f50*/  IMAD.MOV R5, RZ, RZ, -R5 ;  /* 0x000000ffff057224 */ /* 0x000fe400078e0a05 */
[C---:B------:R-:W-:Y:S01]  /*0f60*/  IMAD R11, R18.reuse, R12, R13 ;  /* 0x0000000c120b7224 */ /* 0x040fe200078e020d */
[C---:B------:R-:W-:Y:S01]  /*0f70*/  ISETP.GT.U32.AND P3, PT, R18.reuse, R8, PT ;  /* 0x000000081200720c */ /* 0x040fe20003f64070 */
[----:B------:R-:W-:Y:S02]  /*0f80*/  IMAD R12, R18, R5, R15 ;  /* 0x00000005120c7224 */ /* 0x000fe400078e020f */
[----:B------:R-:W-:Y:S02]  /*0f90*/  @!P6 IMAD.IADD R10, R10, 0x1, -R18 ;  /* 0x000000010a0ae824 */ /* 0x000fe400078e0a12 */
[----:B------:R-:W-:Y:S01]  /*0fa0*/  VIADD R28, R2, 0x8 ;  /* 0x00000008021c7836 */ /* 0x000fe20000000000 */
[----:B------:R-:W-:Y:S01]  /*0fb0*/  ISETP.GT.U32.AND P6, PT, R18, R12, PT ;  /* 0x0000000c1200720c */ /* 0x000fe20003fc4070 */
[----:B------:R-:W-:-:S02]  /*0fc0*/  IMAD.MOV.U32 R9, RZ, RZ, R7 ;  /* 0x000000ffff097224 */ /* 0x000fc400078e0007 */
[C---:B------:R-:W-:Y:S01]  /*0fd0*/  VIADD R30, R2.reuse, 0xa ;  /* 0x0000000a021e7836 */ /* 0x040fe20000000000 */
[----:B------:R-:W-:Y:S01]  /*0fe0*/  IABS R13, R28 ;  /* 0x0000001c000d7213 */ /* 0x000fe20000000000 */
[----:B------:R-:W-:Y:S02]  /*0ff0*/  VIADD R31, R2, 0xb ;  /* 0x0000000b021f7836 */ /* 0x000fe40000000000 */
[--C-:B------:R-:W-:Y:S01]  /*1000*/  @!P3 IMAD.IADD R8, R8, 0x1, -R18.reuse ;  /* 0x000000010808b824 */ /* 0x100fe200078e0a12 */
[C---:B------:R-:W-:Y:S01]  /*1010*/  ISETP.GT.U32.AND P3, PT, R18.reuse, R11, PT ;  /* 0x0000000b1200720c */ /* 0x040fe20003f64070 */
[----:B------:R-:W-:Y:S01]  /*1020*/  @!P1 IMAD.MOV R9, RZ, RZ, -R9 ;  /* 0x000000ffff099224 */ /* 0x000fe200078e0a09 */
[----:B------:R-:W-:Y:S01]  /*1030*/  ISETP.GT.U32.AND P1, PT, R18, R10, PT ;  /* 0x0000000a1200720c */ /* 0x000fe20003f24070 */
[----:B------:R-:W-:Y:S01]  /*1040*/  VIADD R29, R2, 0x9 ;  /* 0x00000009021d7836 */ /* 0x000fe20000000000 */
[----:B------:R-:W-:Y:S01]  /*1050*/  IABS R17, R30 ;  /* 0x0000001e00117213 */ /* 0x000fe20000000000 */
[----:B------:R-:W-:Y:S01]  /*1060*/  @!P6 IMAD.IADD R12, R12, 0x1, -R18 ;  /* 0x000000010c0ce824 */ /* 0x000fe200078e0a12 */
[----:B------:R-:W-:Y:S01]  /*1070*/  IABS R19, R31 ;  /* 0x0000001f00137213 */ /* 0x000fe20000000000 */
[----:B------:R-:W-:Y:S01]  /*1080*/  IMAD.HI.U32 R5, R4, R13, RZ ;  /* 0x0000000d04057227 */ /* 0x000fe200078e00ff */
[----:B------:R-:W-:-:S02]  /*1090*/  IABS R15, R29 ;  /* 0x0000001d000f7213 */ /* 0x000fc40000000000 */
[----:B------:R-:W-:Y:S01]  /*10a0*/  ISETP.GT.U32.AND P6, PT, R18, R12, PT ;  /* 0x0000000c1200720c */ /* 0x000fe20003fc4070 */
[----:B------:R-:W-:Y:S02]  /*10b0*/  IMAD.MOV R5, RZ, RZ, -R5 ;  /* 0x000000ffff057224 */ /* 0x000fe400078e0a05 */
[----:B------:R-:W-:-:S04]  /*10c0*/  IMAD.HI.U32 R7, R4, R17, RZ ;  /* 0x0000001104077227 */ /* 0x000fc800078e00ff */
[----:B------:R-:W-:Y:S02]  /*10d0*/  @!P3 IMAD.IADD R11, R11, 0x1, -R18 ;  /* 0x000000010b0bb824 */ /* 0x000fe400078e0a12 */
[----:B------:R-:W-:Y:S02]  /*10e0*/  IMAD R13, R18, R5, R13 ;  /* 0x00000005120d7224 */ /* 0x000fe400078e020d */
[----:B------:R-:W-:Y:S01]  /*10f0*/  IMAD.HI.U32 R14, R4, R19, RZ ;  /* 0x00000013040e7227 */ /* 0x000fe200078e00ff */
[----:B------:R-:W-:-:S03]  /*1100*/  ISETP.GT.U32.AND P3, PT, R18, R11, PT ;  /* 0x0000000b1200720c */ /* 0x000fc60003f64070 */
[----:B------:R-:W-:Y:S02]  /*1110*/  IMAD.MOV R16, RZ, RZ, -R7 ;  /* 0x000000ffff107224 */ /* 0x000fe400078e0a07 */
[----:B------:R-:W-:Y:S02]  /*1120*/  VIADD R32, R2, 0xc ;  /* 0x0000000c02207836 */ /* 0x000fe40000000000 */
[----:B------:R-:W-:-:S04]  /*1130*/  IMAD.HI.U32 R5, R4, R15, RZ ;  /* 0x0000000f04057227 */ /* 0x000fc800078e00ff */
[----:B------:R-:W-:Y:S02]  /*1140*/  IMAD.MOV R20, RZ, RZ, -R14 ;  /* 0x000000ffff147224 */ /* 0x000fe400078e0a0e */
[--C-:B------:R-:W-:Y:S01]  /*1150*/  @!P1 IMAD.IADD R10, R10, 0x1, -R18.reuse ;  /* 0x000000010a0a9824 */ /* 0x100fe200078e0a12 */
[C---:B------:R-:W-:Y:S01]  /*1160*/  ISETP.GT.U32.AND P1, PT, R18.reuse, R13, PT ;  /* 0x0000000d1200720c */ /* 0x040fe20003f24070 */
[----:B------:R-:W-:Y:S01]  /*1170*/  IMAD R14, R18, R16, R17 ;  /* 0x00000010120e7224 */ /* 0x000fe200078e0211 */
[----:B------:R-:W-:Y:S01]  /*1180*/  IABS R17, R32 ;  /* 0x0000002000117213 */ /* 0x000fe20000000000 */
[----:B------:R-:W-:Y:S02]  /*1190*/  IMAD.MOV R5, RZ, RZ, -R5 ;  /* 0x000000ffff057224 */ /* 0x000fe400078e0a05 */
[----:B------:R-:W-:Y:S01]  /*11a0*/  @!P6 IMAD.IADD R12, R12, 0x1, -R18 ;  /* 0x000000010c0ce824 */ /* 0x000fe200078e0a12 */
[C---:B------:R-:W-:Y:S01]  /*11b0*/  ISETP.GT.U32.AND P6, PT, R18.reuse, R14, PT ;  /* 0x0000000e1200720c */ /* 0x040fe20003fc4070 */
[----:B------:R-:W-:-:S02]  /*11c0*/  IMAD R7, R18, R5, R15 ;  /* 0x0000000512077224 */ /* 0x000fc400078e020f */
[----:B------:R-:W-:-:S04]  /*11d0*/  IMAD.HI.U32 R5, R4, R17, RZ ;  /* 0x0000001104057227 */ /* 0x000fc800078e00ff */
[C---:B------:R-:W-:Y:S01]  /*11e0*/  IMAD R15, R18.reuse, R20, R19 ;  /* 0x00000014120f7224 */ /* 0x040fe200078e0213 */
[----:B------:R-:W-:Y:S01]  /*11f0*/  IABS R19, R2 ;  /* 0x0000000200137213 */ /* 0x000fe20000000000 */
[----:B------:R-:W-:Y:S02]  /*1200*/  IMAD.MOV R5, RZ, RZ, -R5 ;  /* 0x000000ffff057224 */ /* 0x000fe400078e0a05 */
[--C-:B------:R-:W-:Y:S01]  /*1210*/  @!P3 IMAD.IADD R11, R11, 0x1, -R18.reuse ;  /* 0x000000010b0bb824 */ /* 0x100fe200078e0a12 */
[C---:B------:R-:W-:Y:S01]  /*1220*/  ISETP.GT.U32.AND P3, PT, R18.reuse, R7, PT ;  /* 0x000000071200720c */ /* 0x040fe20003f64070 */
[----:B------:R-:W-:Y:S01]  /*1230*/  @!P1 IMAD.IADD R13, R13, 0x1, -R18 ;  /* 0x000000010d0d9824 */ /* 0x000fe200078e0a12 */
[C---:B------:R-:W-:Y:S01]  /*1240*/  ISETP.GT.U32.AND P1, PT, R18.reuse, R15, PT ;  /* 0x0000000f1200720c */ /* 0x040fe20003f24070 */
[----:B------:R-:W-:Y:S02]  /*1250*/  IMAD R16, R18, R5, R17 ;  /* 0x0000000512107224 */ /* 0x000fe400078e0211 */
[----:B------:R-:W-:-:S02]  /*1260*/  VIADD R33, R2, 0xd ;  /* 0x0000000d02217836 */ /* 0x000fc40000000000 */
[----:B------:R-:W-:Y:S01]  /*1270*/  @!P6 IMAD.IADD R14, R14, 0x1, -R18 ;  /* 0x000000010e0ee824 */ /* 0x000fe200078e0a12 */
[----:B------:R-:W-:Y:S01]  /*1280*/  ISETP.GT.U32.AND P6, PT, R18, R16, PT ;  /* 0x000000101200720c */ /* 0x000fe20003fc4070 */
[----:B------:R-:W-:Y:S01]  /*1290*/  VIADD R34, R2, 0xe ;  /* 0x0000000e02227836 */ /* 0x000fe20000000000 */
[----:B------:R-:W-:Y:S01]  /*12a0*/  IABS R21, R33 ;  /* 0x0000002100157213 */ /* 0x000fe20000000000 */
[----:B------:R-:W-:Y:S01]  /*12b0*/  @!P2 IMAD.MOV R6, RZ, RZ, -R6 ;  /* 0x000000ffff06a224 */ /* 0x000fe200078e0a06 */
[----:B------:R-:W-:Y:S01]  /*12c0*/  ISETP.GT.U32.AND P2, PT, R18, R13, PT ;  /* 0x0000000d1200720c */ /* 0x000fe20003f44070 */
[----:B------:R-:W-:Y:S01]  /*12d0*/  @!P3 IMAD.IADD R7, R7, 0x1, -R18 ;  /* 0x000000010707b824 */ /* 0x000fe200078e0a12 */
[----:B------:R-:W-:Y:S01]  /*12e0*/  IABS R27, R34 ;  /* 0x00000022001b7213 */ /* 0x000fe20000000000 */
[----:B------:R-:W-:Y:S01]  /*12f0*/  IMAD.HI.U32 R17, R4, R21, RZ ;  /* 0x0000001504117227 */ /* 0x000fe200078e00ff */
[----:B------:R-:W-:-:S03]  /*1300*/  ISETP.GE.AND P3, PT, R22, RZ, PT ;  /* 0x000000ff1600720c */ /* 0x000fc60003f66270 */
[----:B------:R-:W-:Y:S01]  /*1310*/  @!P1 IMAD.IADD R15, R15, 0x1, -R18 ;  /* 0x000000010f0f9824 */ /* 0x000fe200078e0a12 */
[----:B------:R-:W-:Y:S01]  /*1320*/  ISETP.GE.AND P1, PT, R26, RZ, PT ;  /* 0x000000ff1a00720c */ /* 0x000fe20003f26270 */
[----:B------:R-:W-:Y:S02]  /*1330*/  IMAD.MOV R20, RZ, RZ, -R17 ;  /* 0x000000ffff147224 */ /* 0x000fe400078e0a11 */
[----:B------:R-:W-:Y:S01]  /*1340*/  @!P5 IMAD.MOV R8, RZ, RZ, -R8 ;  /* 0x000000ffff08d224 */ /* 0x000fe200078e0a08 */
[----:B------:R-:W-:Y:S01]  /*1350*/  ISETP.GT.U32.AND P5, PT, R18, R7, PT ;  /* 0x000000071200720c */ /* 0x000fe20003fa4070 */
[----:B------:R-:W-:-:S04]  /*1360*/  IMAD.HI.U32 R17, R4, R27, RZ ;  /* 0x0000001b04117227 */ /* 0x000fc800078e00ff */
[----:B------:R-:W-:-:S04]  /*1370*/  IMAD.HI.U32 R5, R4, R19, RZ ;  /* 0x0000001304057227 */ /* 0x000fc800078e00ff */
[----:B------:R-:W-:Y:S01]  /*1380*/  @!P6 IMAD.IADD R16, R16, 0x1, -R18 ;  /* 0x000000011010e824 */ /* 0x000fe200078e0a12 */
[C---:B------:R-:W-:Y:S01]  /*1390*/  ISETP.GT.U32.AND P6, PT, R18.reuse, R14, PT ;  /* 0x0000000e1200720c */ /* 0x040fe20003fc4070 */
[----:B------:R-:W-:Y:S01]  /*13a0*/  @!P4 IMAD.MOV R10, RZ, RZ, -R10 ;  /* 0x000000ffff0ac224 */ /* 0x000fe200078e0a0a */
[C---:B------:R-:W-:Y:S01]  /*13b0*/  ISETP.GT.U32.AND P4, PT, R18.reuse, R15, PT ;  /* 0x0000000f1200720c */ /* 0x040fe20003f84070 */
[----:B------:R-:W-:Y:S02]  /*13c0*/  IMAD.MOV R17, RZ, RZ, -R17 ;  /* 0x000000ffff117224 */ /* 0x000fe400078e0a11 */
[----:B------:R-:W-:Y:S02]  /*13d0*/  IMAD.MOV R5, RZ, RZ, -R5 ;  /* 0x000000ffff057224 */ /* 0x000fe400078e0a05 */
[C---:B------:R-:W-:Y:S01]  /*13e0*/  IMAD R4, R18.reuse, R20, R21 ;  /* 0x0000001412047224 */ /* 0x040fe200078e0215 */
[C---:B------:R-:W-:Y:S01]  /*13f0*/  LOP3.LUT R20, R3.reuse, 0xc, RZ, 0xfc, !PT ;  /* 0x0000000c03147812 */ /* 0x040fe200078efcff */
[C---:B------:R-:W-:Y:S01]  /*1400*/  IMAD R17, R18.reuse, R17, R27 ;  /* 0x0000001112117224 */ /* 0x040fe200078e021b */
[----:B------:R-:W0:Y:S01]  /*1410*/  LDS R21, [UR9] ;  /* 0x00000009ff157984 */ /* 0x000e220008000800 */
[C---:B------:R-:W-:Y:S01]  /*1420*/  IMAD R5, R18.reuse, R5, R19 ;  /* 0x0000000512057224 */ /* 0x040fe200078e0213 */
[----:B------:R-:W-:Y:S01]  /*1430*/  LOP3.LUT R19, R3, 0xa, RZ, 0xfc, !PT ;  /* 0x0000000a03137812 */ /* 0x000fe200078efcff */
[----:B------:R-:W-:Y:S01]  /*1440*/  @!P1 IMAD.MOV R12, RZ, RZ, -R12 ;  /* 0x000000ffff0c9224 */ /* 0x000fe200078e0a0c */
[C---:B------:R-:W-:Y:S01]  /*1450*/  ISETP.GT.U32.AND P1, PT, R18.reuse, R4, PT ;  /* 0x000000041200720c */ /* 0x040fe20003f24070 */
[--C-:B------:R-:W-:Y:S01]  /*1460*/  @!P2 IMAD.IADD R13, R13, 0x1, -R18.reuse ;  /* 0x000000010d0da824 */ /* 0x100fe200078e0a12 */
[C---:B------:R-:W-:Y:S01]  /*1470*/  ISETP.GT.U32.AND P2, PT, R18.reuse, R17, PT ;  /* 0x000000111200720c */ /* 0x040fe20003f44070 */
[--C-:B------:R-:W-:Y:S01]  /*1480*/  @!P5 IMAD.IADD R7, R7, 0x1, -R18.reuse ;  /* 0x000000010707d824 */ /* 0x100fe200078e0a12 */
[----:B------:R-:W-:Y:S01]  /*1490*/  ISETP.GT.U32.AND P5, PT, R18, R5, PT ;  /* 0x000000051200720c */ /* 0x000fe20003fa4070 */
[--C-:B------:R-:W-:Y:S01]  /*14a0*/  @!P6 IMAD.IADD R14, R14, 0x1, -R18.reuse ;  /* 0x000000010e0ee824 */ /* 0x100fe200078e0a12 */
[----:B------:R-:W-:Y:S01]  /*14b0*/  ISETP.GE.AND P6, PT, R28, RZ, PT ;  /* 0x000000ff1c00720c */ /* 0x000fe20003fc6270 */
[----:B------:R-:W-:Y:S01]  /*14c0*/  @!P4 IMAD.IADD R15, R15, 0x1, -R18 ;  /* 0x000000010f0fc824 */ /* 0x000fe200078e0a12 */
[----:B------:R-:W-:Y:S01]  /*14d0*/  ISETP.GE.AND P4, PT, R29, RZ, PT ;  /* 0x000000ff1d00720c */ /* 0x000fe20003f86270 */
[----:B------:R-:W-:Y:S01]  /*14e0*/  @!P3 IMAD.MOV R11, RZ, RZ, -R11 ;  /* 0x000000ffff0bb224 */ /* 0x000fe200078e0a0b */
[----:B------:R-:W-:Y:S01]  /*14f0*/  BAR.SYNC.DEFER_BLOCKING 0x0 ;  /* 0x0000000000007b1d */ /* 0x000fe20000010000 */
[----:B------:R-:W-:Y:S01]  /*1500*/  ISETP.GT.U32.AND P3, PT, R18, R16, PT ;  /* 0x000000101200720c */ /* 0x000fe20003f64070 */
[----:B------:R-:W-:-:S02]  /*1510*/  IMAD R40, R3, UR14, RZ ;  /* 0x0000000e03287c24 */ /* 0x000fc4000f8e02ff */
[--C-:B------:R-:W-:Y:S01]  /*1520*/  @!P1 IMAD.IADD R4, R4, 0x1, -R18.reuse ;  /* 0x0000000104049824 */ /* 0x100fe200078e0a12 */
[----:B------:R-:W-:Y:S01]  /*1530*/  ISETP.GE.AND P1, PT, R31, RZ, PT ;  /* 0x000000ff1f00720c */ /* 0x000fe20003f26270 */
[--C-:B------:R-:W-:Y:S01]  /*1540*/  @!P2 IMAD.IADD R17, R17, 0x1, -R18.reuse ;  /* 0x000000011111a824 */ /* 0x100fe200078e0a12 */
[----:B------:R-:W-:Y:S01]  /*1550*/  ISETP.GE.AND P2, PT, R32, RZ, PT ;  /* 0x000000ff2000720c */ /* 0x000fe20003f46270 */
[--C-:B------:R-:W-:Y:S01]  /*1560*/  @!P5 IMAD.IADD R5, R5, 0x1, -R18.reuse ;  /* 0x000000010505d824 */ /* 0x100fe200078e0a12 */
[C---:B------:R-:W-:Y:S01]  /*1570*/  ISETP.GT.U32.AND P5, PT, R18.reuse, R4, PT ;  /* 0x000000041200720c */ /* 0x040fe20003fa4070 */
[----:B------:R-:W-:Y:S01]  /*1580*/  IMAD.MOV.U32 R31, RZ, RZ, R7 ;  /* 0x000000ffff1f7224 */ /* 0x000fe200078e0007 */
[----:B------:R-:W-:Y:S01]  /*1590*/  LOP3.LUT R7, R3, 0xe, RZ, 0xfc, !PT ;  /* 0x0000000e03077812 */ /* 0x000fe200078efcff */
[----:B------:R-:W-:Y:S01]  /*15a0*/  @!P6 IMAD.MOV R13, RZ, RZ, -R13 ;  /* 0x000000ffff0de224 */ /* 0x000fe200078e0a0d */
[C---:B------:R-:W-:Y:S01]  /*15b0*/  ISETP.GT.U32.AND P6, PT, R18.reuse, R17, PT ;  /* 0x000000111200720c */ /* 0x040fe20003fc4070 */
[----:B------:R-:W-:Y:S01]  /*15c0*/  @!P4 IMAD.MOV R31, RZ, RZ, -R31 ;  /* 0x000000ffff1fc224 */ /* 0x000fe200078e0a1f */
[----:B------:R-:W-:Y:S01]  /*15d0*/  ISETP.GT.U32.AND P4, PT, R18, R5, PT ;  /* 0x000000051200720c */ /* 0x000fe20003f84070 */
[----:B------:R-:W-:Y:S01]  /*15e0*/  @!P3 IMAD.IADD R16, R16, 0x1, -R18 ;  /* 0x000000011010b824 */ /* 0x000fe200078e0a12 */
[----:B------:R-:W-:Y:S01]  /*15f0*/  ISETP.GE.AND P3, PT, R30, RZ, PT ;  /* 0x000000ff1e00720c */ /* 0x000fe20003f66270 */
[----:B------:R-:W-:Y:S01]  /*1600*/  @!P1 IMAD.MOV R15, RZ, RZ, -R15 ;  /* 0x000000ffff0f9224 */ /* 0x000fe200078e0a0f */
[----:B------:R-:W-:Y:S01]  /*1610*/  PLOP3.LUT P1, PT, PT, PT, UP1, 0x80, 0x8 ;  /* 0x000000000008781c */ /* 0x000fe20003f2f018 */
[----:B------:R-:W-:Y:S01]  /*1620*/  @!P2 IMAD.MOV R16, RZ, RZ, -R16 ;  /* 0x000000ffff10a224 */ /* 0x000fe200078e0a10 */
[----:B------:R-:W-:Y:S01]  /*1630*/  PLOP3.LUT P2, PT, PT, PT, UP1, 0x80, 0x8 ;  /* 0x000000000008781c */ /* 0x000fe20003f4f018 */
[----:B------:R-:W-:Y:S01]  /*1640*/  @!P5 IMAD.IADD R4, R4, 0x1, -R18 ;  /* 0x000000010404d824 */ /* 0x000fe200078e0a12 */
[----:B------:R-:W-:-:S02]  /*1650*/  ISETP.GE.AND P5, PT, R33, RZ, PT ;  /* 0x000000ff2100720c */ /* 0x000fc40003fa6270 */
[----:B------:R-:W-:Y:S01]  /*1660*/  ISETP.LT.AND P2, PT, R7, UR12, P2 ;  /* 0x0000000c07007c0c */ /* 0x000fe20009741270 */
[--C-:B------:R-:W-:Y:S01]  /*1670*/  @!P6 IMAD.IADD R17, R17, 0x1, -R18.reuse ;  /* 0x000000011111e824 */ /* 0x100fe200078e0a12 */
[----:B------:R-:W-:Y:S01]  /*1680*/  ISETP.GE.AND P6, PT, R34, RZ, PT ;  /* 0x000000ff2200720c */ /* 0x000fe20003fc6270 */
[----:B------:R-:W-:Y:S01]  /*1690*/  @!P4 IMAD.IADD R5, R5, 0x1, -R18 ;  /* 0x000000010505c824 */ /* 0x000fe200078e0a12 */
[----:B------:R-:W-:Y:S01]  /*16a0*/  ISETP.GE.AND P4, PT, R2, RZ, PT ;  /* 0x000000ff0200720c */ /* 0x000fe20003f86270 */
[----:B------:R-:W-:Y:S01]  /*16b0*/  IMAD.U32 R7, RZ, RZ, UR14 ;  /* 0x0000000eff077e24 */ /* 0x000fe2000f8e00ff */
[----:B0-----:R-:W-:Y:S01]  /*16c0*/  R2UR UR10, R21 ;  /* 0x00000000150a72ca */ /* 0x001fe200000e0000 */
[----:B------:R-:W-:Y:S01]  /*16d0*/  @!P3 IMAD.MOV R14, RZ, RZ, -R14 ;  /* 0x000000ffff0eb224 */ /* 0x000fe200078e0a0e */
[----:B------:R-:W-:Y:S01]  /*16e0*/  PLOP3.LUT P3, PT, PT, PT, UP1, 0x80, 0x8 ;  /* 0x000000000008781c */ /* 0x000fe20003f6f018 */
[----:B------:R-:W-:Y:S01]  /*16f0*/  IMAD R39, R7, 0x2, R40 ;  /* 0x0000000207277824 */ /* 0x000fe200078e0228 */
[----:B------:R-:W-:Y:S01]  /*1700*/  ISETP.LT.AND P1, PT, R20, UR12, P1 ;  /* 0x0000000c14007c0c */ /* 0x000fe20008f21270 */
[----:B------:R-:W-:Y:S01]  /*1710*/  IMAD.MOV.U32 R21, RZ, RZ, R4 ;  /* 0x000000ffff157224 */ /* 0x000fe200078e0004 */
[----:B------:R-:W-:Y:S01]  /*1720*/  ISETP.LT.AND P3, PT, R19, UR12, P3 ;  /* 0x0000000c13007c0c */ /* 0x000fe20009f61270 */
[----:B------:R-:W-:Y:S01]  /*1730*/  IMAD.MOV.U32 R37, RZ, RZ, R17 ;  /* 0x000000ffff257224 */ /* 0x000fe200078e0011 */
[----:B------:R-:W-:Y:S01]  /*1740*/  LOP3.LUT R4, RZ, R23, RZ, 0x33, !PT ;  /* 0x00000017ff047212 */ /* 0x000fe200078e33ff */
[----:B------:R-:W-:-:S02]  /*1750*/  IMAD R19, R7, 0x2, R39 ;  /* 0x0000000207137824 */ /* 0x000fc400078e0227 */
[----:B------:R-:W-:Y:S01]  /*1760*/  @!P5 IMAD.MOV R21, RZ, RZ, -R21 ;  /* 0x000000ffff15d224 */ /* 0x000fe200078e0a15 */
[----:B------:R-:W-:Y:S01]  /*1770*/  ISETP.NE.U32.AND P5, PT, R141, RZ, PT ;  /* 0x000000ff8d00720c */ /* 0x000fe20003fa5070 */
[----:B------:R-:W-:Y:S01]  /*1780*/  @!P6 IMAD.MOV R37, RZ, RZ, -R37 ;  /* 0x000000ffff25e224 */ /* 0x000fe200078e0a25 */
[----:B------:R-:W-:Y:S01]  /*1790*/  ISETP.NE.AND P6, PT, R23, RZ, PT ;  /* 0x000000ff1700720c */ /* 0x000fe20003fc5270 */
[----:B------:R-:W-:Y:S01]  /*17a0*/  IMAD R18, R7, 0x2, R19 ;  /* 0x0000000207127824 */ /* 0x000fe200078e0213 */
[----:B------:R-:W-:Y:S01]  /*17b0*/  UIADD3 UR11, UPT, UPT, UR10, UR4, URZ ;  /* 0x000000040a0b7290 */ /* 0x000fe2000fffe0ff */
[----:B------:R-:W-:Y:S01]  /*17c0*/  @!P4 IMAD.MOV R5, RZ, RZ, -R5 ;  /* 0x000000ffff05c224 */ /* 0x000fe200078e0a05 */
[----:B------:R-:W-:Y:S10]  /*17d0*/  BRA.U UP0, `(.L_x_5) ;  /* 0x0000000100187547 */ /* 0x000ff4000b800000 */
[----:B------:R-:W-:Y:S01]  /*17e0*/  ELECT P4, URZ, PT ;  /* 0x0000000000ff782f */ /* 0x000fe20003880000 */
[----:B------:R-:W-:Y:S01]  /*17f0*/  IMAD.MOV.U32 R17, RZ, RZ, 0x1 ;  /* 0x00000001ff117424 */ /* 0x000fe200078e00ff */
[----:B------:R-:W-:Y:S01]  /*1800*/  UMOV UR4, 0x40 ;  /* 0x0000004000047882 */ /* 0x000fe20000000000 */
[----:B------:R-:W-:Y:S01]  /*1810*/  UVIRTCOUNT.DEALLOC.SMPOOL 0x80 ;  /* 0x000000800000784c */ /* 0x000fe20000000000 */
[----:B------:R-:W-:-:S09]  /*1820*/  ULEA UR4, UR5, UR4, 0x18 ;  /* 0x0000000405047291 */ /* 0x000fd2000f8ec0ff */
[----:B------:R0:W-:Y:S03]  /*1830*/  @P4 STS.U8 [UR4], R17 ;  /* 0x00000011ff004988 */ /* 0x0001e60008000004 */
.L_x_5:
[----:B------:R-:W-:Y:S01]  /*1840*/  STTM.16dp32bit_t0_t15.x8 tmem[UR11], RZ ;  /* 0x000000ff000079ed */ /* 0x000fe2000898000b */
[----:B------:R-:W-:Y:S01]  /*1850*/  STTM.16dp32bit_t16_t31.x8 tmem[UR11+0x8], RZ ;  /* 0x000008ff000079ed */ /* 0x000fe200089a000b */
[----:B------:R-:W1:Y:S02]  /*1860*/  FENCE.VIEW.ASYNC.T ;  /* 0x00000000000073c6 */ /* 0x000e640000000200 */
[----:B-1----:R-:W-:Y:S01]  /*1870*/  VOTEU.ALL UP2, P5 ;  /* 0x0000000000ff7886 */ /* 0x002fe20002840000 */
[----:B------:R-:W-:Y:S01]  /*1880*/  IMAD R20, R24, UR13, RZ ;  /* 0x0000000d18147c24 */ /* 0x000fe2000f8e02ff */
[----:B------:R-:W-:Y:S01]  /*1890*/  UMOV UR13, UR17 ;  /* 0x00000011000d7c82 */ /* 0x000fe20008000000 */
[----:B------:R-:W-:Y:S01]  /*18a0*/  VOTEU.ALL UP3, P5 ;  /* 0x0000000000ff7886 */ /* 0x000fe20002860000 */
[----:B------:R-:W-:Y:S01]  /*18b0*/  SEL R28, R4, R6, !P6 ;  /* 0x00000006041c7207 */ /* 0x000fe20007000000 */
[----:B------:R-:W-:Y:S01]  /*18c0*/  IMAD.SHL.U32 R92, R20, 0x2, RZ ;  /* 0x00000002145c7824 */ /* 0x000fe200078e00ff */
[----:B------:R-:W-:-:S04]  /*18d0*/  @!UP2 UIADD3 UR4, UPT, UPT, -UR6, 0x100000, URZ ;  /* 0x001000000604a890 */ /* 0x000fc8000fffe1ff */
[----:B------:R-:W-:Y:S02]  /*18e0*/  @!UP2 USHF.L.U32 UR5, UR4, 0xb, URZ ;  /* 0x0000000b0405a899 */ /* 0x000fe400080006ff */
[----:B------:R-:W-:Y:S01]  /*18f0*/  @!UP2 USHF.L.U32 UR4, UR4, 0x1, URZ ;  /* 0x000000010404a899 */ /* 0x000fe200080006ff */
[----:B------:R-:W-:Y:S01]  /*1900*/  BAR.SYNC.DEFER_BLOCKING 0x0 ;  /* 0x0000000000007b1d */ /* 0x000fe20000010000 */
[----:B------:R-:W-:Y:S01]  /*1910*/  IMAD R6, R7, 0x2, R18 ;  /* 0x0000000207067824 */ /* 0x000fe200078e0212 */
[----:B------:R-:W-:Y:S02]  /*1920*/  SEL R34, R4, R11, !P6 ;  /* 0x0000000b04227207 */ /* 0x000fe40007000000 */
[----:B------:R-:W-:Y:S02]  /*1930*/  IADD3 R45, P4, PT, R92, UR24, RZ ;  /* 0x000000185c2d7c10 */ /* 0x000fe4000ff9e0ff */
[C---:B------:R-:W-:Y:S01]  /*1940*/  SEL R33, R4.reuse, R13, !P6 ;  /* 0x0000000d04217207 */ /* 0x040fe20007000000 */
[----:B------:R-:W1:Y:S01]  /*1950*/  LDCU.64 UR18, c[0x0][0x380] ;  /* 0x00007000ff1277ac */ /* 0x000e620008000a00 */
[----:B0-----:R-:W-:-:S02]  /*1960*/  SEL R17, R4, R15, !P6 ;  /* 0x0000000f04117207 */ /* 0x001fc40007000000 */
[C---:B------:R-:W-:Y:S02]  /*1970*/  SEL R23, R4.reuse, R5, !P6 ;  /* 0x0000000504177207 */ /* 0x040fe40007000000 */
[C---:B------:R-:W-:Y:S02]  /*1980*/  SEL R25, R4.reuse, R25, !P6 ;  /* 0x0000001904197207 */ /* 0x040fe40007000000 */
[C---:B------:R-:W-:Y:S02]  /*1990*/  SEL R26, R4.reuse, R9, !P6 ;  /* 0x00000009041a7207 */ /* 0x040fe40007000000 */
[C---:B------:R-:W-:Y:S01]  /*19a0*/  SEL R29, R4.reuse, R8, !P6 ;  /* 0x00000008041d7207 */ /* 0x040fe20007000000 */
[----:B------:R-:W-:Y:S01]  /*19b0*/  IMAD R8, R7, 0x2, R6 ;  /* 0x0000000207087824 */ /* 0x000fe200078e0206 */
[C---:B------:R-:W-:Y:S02]  /*19c0*/  SEL R32, R4.reuse, R10, !P6 ;  /* 0x0000000a04207207 */ /* 0x040fe40007000000 */
[----:B------:R-:W-:-:S02]  /*19d0*/  SEL R35, R4, R12, !P6 ;  /* 0x0000000c04237207 */ /* 0x000fc40007000000 */
[C---:B------:R-:W-:Y:S01]  /*19e0*/  SEL R31, R4.reuse, R31, !P6 ;  /* 0x0000001f041f7207 */ /* 0x040fe20007000000 */
[----:B------:R-:W0:Y:S02]  /*19f0*/  FENCE.VIEW.ASYNC.S ;  /* 0x00000000000073c6 */ /* 0x000e240000000000 */
[----:B0-----:R0:W2:Y:S01]  /*1a00*/  @!UP3 SYNCS.EXCH.64 URZ, [UR13], UR4 ;  /* 0x000000040dffb5b2 */ /* 0x0010a20008000100 */
[C---:B------:R-:W-:Y:S02]  /*1a10*/  SEL R27, R4.reuse, R14, !P6 ;  /* 0x0000000e041b7207 */ /* 0x040fe40007000000 */
[C---:B------:R-:W-:Y:S02]  /*1a20*/  SEL R16, R4.reuse, R16, !P6 ;  /* 0x0000001004107207 */ /* 0x040fe40007000000 */
[C---:B------:R-:W-:Y:S02]  /*1a30*/  SEL R15, R4.reuse, R21, !P6 ;  /* 0x00000015040f7207 */ /* 0x040fe40007000000 */
[----:B------:R-:W-:-:S02]  /*1a40*/  SEL R13, R4, R37, !P6 ;  /* 0x00000025040d7207 */ /* 0x000fc40007000000 */
[----:B------:R-:W-:Y:S02]  /*1a50*/  SEL R11, R4, R41, !P6 ;  /* 0x00000029040b7207 */ /* 0x000fe40007000000 */
[----:B------:R-:W-:Y:S01]  /*1a60*/  LEA.HI.X.SX32 R43, R20, UR25, 0x1, P4 ;  /* 0x00000019142b7c11 */ /* 0x000fe2000a0f0eff */
[----:B0-----:R-:W0:Y:S01]  /*1a70*/  LDCU UR4, c[0x0][0x3b0] ;  /* 0x00007600ff0477ac */ /* 0x001e220008000800 */
[-C--:B------:R-:W-:Y:S02]  /*1a80*/  LEA R4, P4, R6, R45.reuse, 0x1 ;  /* 0x0000002d06047211 */ /* 0x080fe400078808ff */
[----:B------:R-:W-:Y:S02]  /*1a90*/  LEA R36, P6, R8, R45, 0x1 ;  /* 0x0000002d08247211 */ /* 0x000fe400078c08ff */
[-C--:B------:R-:W-:Y:S01]  /*1aa0*/  LEA.HI.X.SX32 R5, R6, R43.reuse, 0x1, P4 ;  /* 0x0000002b06057211 */ /* 0x080fe200020f0eff */
[----:B------:R-:W-:Y:S01]  /*1ab0*/  IMAD R6, R7, 0x2, R8 ;  /* 0x0000000207067824 */ /* 0x000fe200078e0208 */
[----:B------:R-:W-:-:S02]  /*1ac0*/  LEA.HI.X.SX32 R37, R8, R43, 0x1, P6 ;  /* 0x0000002b08257211 */ /* 0x000fc400030f0eff */
[----:B------:R-:W-:Y:S01]  /*1ad0*/  PRMT R10, RZ, 0x7610, R10 ;  /* 0x00007610ff0a7816 */ /* 0x000fe2000000000a */
[----:B--2---:R-:W-:Y:S01]  /*1ae0*/  BAR.SYNC.DEFER_BLOCKING 0x0 ;  /* 0x0000000000007b1d */ /* 0x004fe20000010000 */
[----:B------:R-:W-:-:S04]  /*1af0*/  LEA R46, P6, R6, R45, 0x1 ;  /* 0x0000002d062e7211 */ /* 0x000fc800078c08ff */
[----:B------:R-:W-:Y:S01]  /*1b00*/  LEA.HI.X.SX32 R47, R6, R43, 0x1, P6 ;  /* 0x0000002b062f7211 */ /* 0x000fe200030f0eff */
[----:B------:R-:W-:-:S04]  /*1b10*/  IMAD R6, R7, 0x2, R6 ;  /* 0x0000000207067824 */ /* 0x000fc800078e0206 */
[----:B------:R-:W-:Y:S01]  /*1b20*/  IMAD R22, R7, 0x2, R6 ;  /* 0x0000000207167824 */ /* 0x000fe200078e0206 */
[----:B------:R-:W-:Y:S02]  /*1b30*/  LOP3.LUT R9, R3, 0x10, RZ, 0xfc, !PT ;  /* 0x0000001003097812 */ /* 0x000fe400078efcff */
[----:B------:R-:W-:Y:S02]  /*1b40*/  PLOP3.LUT P4, PT, PT, PT, UP1, 0x80, 0x8 ;  /* 0x000000000008781c */ /* 0x000fe40003f8f018 */
[----:B------:R-:W-:Y:S01]  /*1b50*/  PRMT R8, RZ, 0x7610, R8 ;  /* 0x00007610ff087816 */ /* 0x000fe20000000008 */
[----:B------:R2:W3:Y:S01]  /*1b60*/  @P0 LDG.E.U16 R10, desc[UR22][R4.64] ;  /* 0x00000016040a0981 */ /* 0x0004e2000c1e1500 */
[----:B------:R-:W-:Y:S02]  /*1b70*/  ISETP.LT.AND P4, PT, R9, UR12, P4 ;  /* 0x0000000c09007c0c */ /* 0x000fe4000a781270 */
[----:B------:R-:W-:Y:S02]  /*1b80*/  LOP3.LUT R12, R3, 0x12, RZ, 0xfc, !PT ;  /* 0x00000012030c7812 */ /* 0x000fe400078efcff */
[----:B------:R4:W5:Y:S01]  /*1b90*/  @P3 LDG.E.U16 R8, desc[UR22][R36.64] ;  /* 0x0000001624083981 */ /* 0x000962000c1e1500 */
[----:B------:R-:W-:-:S02]  /*1ba0*/  PLOP3.LUT P0, PT, PT, PT, UP1, 0x80, 0x8 ;  /* 0x000000000008781c */ /* 0x000fc40003f0f018 */
[----:B------:R-:W-:Y:S02]  /*1bb0*/  PRMT R9, RZ, 0x7610, R9 ;  /* 0x00007610ff097816 */ /* 0x000fe40000000009 */
[----:B------:R-:W-:Y:S02]  /*1bc0*/  ISETP.LT.AND P0, PT, R12, UR12, P0 ;  /* 0x0000000c0c007c0c */ /* 0x000fe40008701270 */
[C---:B--2---:R-:W-:Y:S02]  /*1bd0*/  LEA R4, P6, R6.reuse, R45, 0x1 ;  /* 0x0000002d06047211 */ /* 0x044fe400078c08ff */
[----:B------:R-:W-:Y:S01]  /*1be0*/  PLOP3.LUT P3, PT, PT, PT, UP1, 0x80, 0x8 ;  /* 0x000000000008781c */ /* 0x000fe20003f6f018 */
[----:B------:R2:W3:Y:S01]  /*1bf0*/  @P1 LDG.E.U16 R9, desc[UR22][R46.64] ;  /* 0x000000162e091981 */ /* 0x0004e2000c1e1500 */
[----:B------:R-:W-:Y:S02]  /*1c00*/  LEA.HI.X.SX32 R5, R6, R43, 0x1, P6 ;  /* 0x0000002b06057211 */ /* 0x000fe400030f0eff */
[----:B------:R-:W-:-:S04]  /*1c10*/  LEA R48, P6, R22, R45, 0x1 ;  /* 0x0000002d16307211 */ /* 0x000fc800078c08ff */
[----:B------:R-:W-:Y:S01]  /*1c20*/  LEA.HI.X.SX32 R49, R22, R43, 0x1, P6 ;  /* 0x0000002b16317211 */ /* 0x000fe200030f0eff */
[----:B------:R-:W-:Y:S01]  /*1c30*/  IMAD R22, R7, 0x2, R22 ;  /* 0x0000000207167824 */ /* 0x000fe200078e0216 */
[----:B------:R-:W-:-:S03]  /*1c40*/  LOP3.LUT R12, R3, 0x14, RZ, 0xfc, !PT ;  /* 0x00000014030c7812 */ /* 0x000fc600078efcff */
[----:B------:R-:W-:Y:S01]  /*1c50*/  IMAD R6, R7, 0x2, R22 ;  /* 0x0000000207067824 */ /* 0x000fe200078e0216 */
[C---:B----4-:R-:W-:Y:S02]  /*1c60*/  LEA R36, P6, R22.reuse, R45, 0x1 ;  /* 0x0000002d16247211 */ /* 0x050fe400078c08ff */
[----:B------:R-:W-:Y:S02]  /*1c70*/  LOP3.LUT R14, R3, 0x16, RZ, 0xfc, !PT ;  /* 0x00000016030e7812 */ /* 0x000fe400078efcff */
[----:B------:R-:W-:Y:S02]  /*1c80*/  LEA.HI.X.SX32 R37, R22, R43, 0x1, P6 ;  /* 0x0000002b16257211 */ /* 0x000fe400030f0eff */
[----:B--2---:R-:W-:Y:S02]  /*1c90*/  LEA R46, P6, R6, R45, 0x1 ;  /* 0x0000002d062e7211 */ /* 0x004fe400078c08ff */
[----:B------:R-:W-:Y:S02]  /*1ca0*/  PLOP3.LUT P1, PT, PT, PT, UP1, 0x80, 0x8 ;  /* 0x000000000008781c */ /* 0x000fe40003f2f018 */
[----:B------:R-:W-:-:S02]  /*1cb0*/  ISETP.LT.AND P3, PT, R12, UR12, P3 ;  /* 0x0000000c0c007c0c */ /* 0x000fc40009f61270 */
[----:B------:R-:W-:Y:S02]  /*1cc0*/  PRMT R12, RZ, 0x7610, R12 ;  /* 0x00007610ff0c7816 */ /* 0x000fe4000000000c */
[----:B------:R-:W-:Y:S01]  /*1cd0*/  LEA.HI.X.SX32 R47, R6, R43, 0x1, P6 ;  /* 0x0000002b062f7211 */ /* 0x000fe200030f0eff */
[C---:B------:R-:W-:Y:S01]  /*1ce0*/  IMAD R6, R7.reuse, 0x2, R6 ;  /* 0x0000000207067824 */ /* 0x040fe200078e0206 */
[----:B------:R-:W-:Y:S02]  /*1cf0*/  ISETP.LT.AND P1, PT, R14, UR12, P1 ;  /* 0x0000000c0e007c0c */ /* 0x000fe40008f21270 */
[----:B------:R-:W-:Y:S01]  /*1d00*/  PRMT R14, RZ, 0x7610, R14 ;  /* 0x00007610ff0e7816 */ /* 0x000fe2000000000e */
[----:B------:R2:W4:Y:S01]  /*1d10*/  @P2 LDG.E.U16 R12, desc[UR22][R4.64] ;  /* 0x00000016040c2981 */ /* 0x000522000c1e1500 */
[----:B------:R-:W-:Y:S01]  /*1d20*/  IMAD R38, R7, 0x2, R6 ;  /* 0x0000000207267824 */ /* 0x000fe200078e0206 */
[----:B------:R-:W-:-:S03]  /*1d30*/  LOP3.LUT R21, R3, 0x18, RZ, 0xfc, !PT ;  /* 0x0000001803157812 */ /* 0x000fc600078efcff */
[----:B------:R0:W3:Y:S01]  /*1d40*/  @P4 LDG.E.U16 R14, desc[UR22][R48.64] ;  /* 0x00000016300e4981 */ /* 0x0000e2000c1e1500 */
[----:B------:R-:W-:Y:S02]  /*1d50*/  PLOP3.LUT P4, PT, PT, PT, UP1, 0x80, 0x8 ;  /* 0x000000000008781c */ /* 0x000fe40003f8f018 */
[----:B--2---:R-:W-:-:S04]  /*1d60*/  LEA R4, P6, R6, R45, 0x1 ;  /* 0x0000002d06047211 */ /* 0x004fc800078c08ff */
[----:B------:R-:W-:Y:S02]  /*1d70*/  LEA.HI.X.SX32 R5, R6, R43, 0x1, P6 ;  /* 0x0000002b06057211 */ /* 0x000fe400030f0eff */
[C---:B0-----:R-:W-:Y:S02]  /*1d80*/  LEA R48, P6, R38.reuse, R45, 0x1 ;  /* 0x0000002d26307211 */ /* 0x041fe400078c08ff */
[----:B------:R-:W-:Y:S02]  /*1d90*/  ISETP.LT.AND P4, PT, R21, UR12, P4 ;  /* 0x0000000c15007c0c */ /* 0x000fe4000a781270 */
[----:B------:R-:W-:Y:S02]  /*1da0*/  PRMT R21, RZ, 0x7610, R21 ;  /* 0x00007610ff157816 */ /* 0x000fe40000000015 */
[----:B------:R-:W-:Y:S01]  /*1db0*/  LEA.HI.X.SX32 R49, R38, R43, 0x1, P6 ;  /* 0x0000002b26317211 */ /* 0x000fe200030f0eff */
[----:B------:R-:W-:Y:S01]  /*1dc0*/  IMAD R38, R7, 0x2, R38 ;  /* 0x0000000207267824 */ /* 0x000fe200078e0226 */
[----:B------:R-:W-:-:S02]  /*1dd0*/  PRMT R22, RZ, 0x7610, R22 ;  /* 0x00007610ff167816 */ /* 0x000fc40000000016 */
[----:B------:R-:W-:Y:S01]  /*1de0*/  LOP3.LUT R24, R3, 0x1a, RZ, 0xfc, !PT ;  /* 0x0000001a03187812 */ /* 0x000fe200078efcff */
[----:B------:R0:W2:Y:S01]  /*1df0*/  @P3 LDG.E.U16 R21, desc[UR22][R46.64] ;  /* 0x000000162e153981 */ /* 0x0000a2000c1e1500 */
[----:B------:R-:W-:Y:S01]  /*1e00*/  PLOP3.LUT P2, PT, PT, PT, UP1, 0x80, 0x8 ;  /* 0x000000000008781c */ /* 0x000fe20003f4f018 */
[----:B------:R-:W-:Y:S01]  /*1e10*/  IMAD R6, R7, 0x2, R38 ;  /* 0x0000000207067824 */ /* 0x000fe200078e0226 */
[----:B------:R-:W-:Y:S01]  /*1e20*/  PLOP3.LUT P3, PT, PT, PT, UP1, 0x80, 0x8 ;  /* 0x000000000008781c */ /* 0x000fe20003f6f018 */
[----:B------:R1:W2:Y:S01]  /*1e30*/  @P0 LDG.E.U16 R22, desc[UR22][R36.64] ;  /* 0x0000001624160981 */ /* 0x0002a2000c1e1500 */
[----:B------:R-:W-:Y:S02]  /*1e40*/  ISETP.LT.AND P2, PT, R24, UR12, P2 ;  /* 0x0000000c18007c0c */ /* 0x000fe40009741270 */
[----:B------:R-:W-:Y:S02]  /*1e50*/  LOP3.LUT R24, R3, 0x1c, RZ, 0xfc, !PT ;  /* 0x0000001c03187812 */ /* 0x000fe400078efcff */
[----:B0-----:R-:W-:-:S02]  /*1e60*/  LEA R46, P6, R38, R45, 0x1 ;  /* 0x0000002d262e7211 */ /* 0x001fc400078c08ff */
[----:B------:R-:W-:Y:S02]  /*1e70*/  LOP3.LUT R30, R3, 0x1e, RZ, 0xfc, !PT ;  /* 0x0000001e031e7812 */ /* 0x000fe400078efcff */
[----:B------:R-:W-:Y:S02]  /*1e80*/  PLOP3.LUT P0, PT, PT, PT, UP1, 0x80, 0x8 ;  /* 0x000000000008781c */ /* 0x000fe40003f0f018 */
[----:B------:R-:W-:Y:S02]  /*1e90*/  LEA.HI.X.SX32 R47, R38, R43, 0x1, P6 ;  /* 0x0000002b262f7211 */ /* 0x000fe400030f0eff */
[----:B------:R-:W-:Y:S02]  /*1ea0*/  LEA R50, P6, R6, R45, 0x1 ;  /* 0x0000002d06327211 */ /* 0x000fe400078c08ff */
[----:B------:R-:W-:Y:S02]  /*1eb0*/  ISETP.LT.AND P3, PT, R24, UR12, P3 ;  /* 0x0000000c18007c0c */ /* 0x000fe40009f61270 */
[----:B------:R-:W-:-:S02]  /*1ec0*/  PRMT R24, RZ, 0x7610, R24 ;  /* 0x00007610ff187816 */ /* 0x000fc40000000018 */
[----:B------:R-:W-:Y:S02]  /*1ed0*/  ISETP.LT.AND P0, PT, R30, UR12, P0 ;  /* 0x0000000c1e007c0c */ /* 0x000fe40008701270 */
[----:B------:R-:W-:Y:S02]  /*1ee0*/  PRMT R30, RZ, 0x7610, R30 ;  /* 0x00007610ff1e7816 */ /* 0x000fe4000000001e */
[----:B------:R-:W-:Y:S01]  /*1ef0*/  LEA.HI.X.SX32 R51, R6, R43, 0x1, P6 ;  /* 0x0000002b06337211 */ /* 0x000fe200030f0eff */
[----:B------:R-:W-:Y:S01]  /*1f00*/  IMAD R6, R7, 0x2, R6 ;  /* 0x0000000207067824 */ /* 0x000fe200078e0206 */
[----:B------:R0:W2:Y:S01]  /*1f10*/  @P1 LDG.E.U16 R24, desc[UR22][R4.64] ;  /* 0x0000001604181981 */ /* 0x0000a2000c1e1500 */
[----:B-1----:R-:W-:Y:S02]  /*1f20*/  LOP3.LUT R36, R3, 0x20, RZ, 0xfc, !PT ;  /* 0x0000002003247812 */ /* 0x002fe400078efcff */
[----:B------:R-:W-:Y:S01]  /*1f30*/  IMAD R44, R7, 0x2, R6 ;  /* 0x00000002072c7824 */ /* 0x000fe200078e0206 */
[----:B------:R1:W2:Y:S01]  /*1f40*/  @P4 LDG.E.U16 R30, desc[UR22][R48.64] ;  /* 0x00000016301e4981 */ /* 0x0002a2000c1e1500 */
[----:B------:R-:W-:-:S02]  /*1f50*/  PLOP3.LUT P4, PT, PT, PT, UP1, 0x80, 0x8 ;  /* 0x000000000008781c */ /* 0x000fc40003f8f018 */
[----:B0-----:R-:W-:Y:S02]  /*1f60*/  LEA R4, P6, R6, R45, 0x1 ;  /* 0x0000002d06047211 */ /* 0x001fe400078c08ff */
[----:B------:R-:W-:Y:S02]  /*1f70*/  ISETP.LT.AND P4, PT, R36, UR12, P4 ;  /* 0x0000000c24007c0c */ /* 0x000fe4000a781270 */
[----:B------:R-:W-:Y:S02]  /*1f80*/  LEA.HI.X.SX32 R5, R6, R43, 0x1, P6 ;  /* 0x0000002b06057211 */ /* 0x000fe400030f0eff */
[----:B-1----:R-:W-:Y:S02]  /*1f90*/  LEA R48, P6, R44, R45, 0x1 ;  /* 0x0000002d2c307211 */ /* 0x002fe400078c08ff */
[----:B------:R-:W-:Y:S02]  /*1fa0*/  LOP3.LUT R37, R3, 0x22, RZ, 0xfc, !PT ;  /* 0x0000002203257812 */ /* 0x000fe400078efcff */
[----:B------:R-:W-:-:S02]  /*1fb0*/  PLOP3.LUT P1, PT, PT, PT, UP1, 0x80, 0x8 ;  /* 0x000000000008781c */ /* 0x000fc40003f2f018 */
[----:B------:R-:W-:Y:S02]  /*1fc0*/  PRMT R36, RZ, 0x7610, R36 ;  /* 0x00007610ff247816 */ /* 0x000fe40000000024 */
[----:B------:R-:W-:Y:S01]  /*1fd0*/  LEA.HI.X.SX32 R49, R44, R43, 0x1, P6 ;  /* 0x0000002b2c317211 */ /* 0x000fe200030f0eff */
[----:B------:R-:W-:Y:S01]  /*1fe0*/  IMAD R44, R7, 0x2, R44 ;  /* 0x00000002072c7824 */ /* 0x000fe200078e022c */
[----:B------:R-:W-:Y:S02]  /*1ff0*/  ISETP.LT.AND P1, PT, R37, UR12, P1 ;  /* 0x0000000c25007c0c */ /* 0x000fe40008f21270 */
[----:B------:R-:W-:Y:S01]  /*2000*/  PRMT R37, RZ, 0x7610, R37 ;  /* 0x00007610ff257816 */ /* 0x000fe20000000025 */
[----:B------:R0:W2:Y:S01]  /*2010*/  @P2 LDG.E.U16 R36, desc[UR22][R46.64] ;  /* 0x000000162e242981 */ /* 0x0000a2000c1e1500 */
[----:B------:R-:W-:Y:S01]  /*2020*/  PRMT R42, RZ, 0x7610, R42 ;  /* 0x00007610ff2a7816 */ /* 0x000fe2000000002a */
[----:B------:R-:W-:Y:S01]  /*2030*/  IMAD R6, R7, 0x2, R44 ;  /* 0x0000000207067824 */ /* 0x000fe200078e022c */
[----:B------:R-:W-:-:S02]  /*2040*/  LOP3.LUT R38, R3, 0x24, RZ, 0xfc, !PT ;  /* 0x0000002403267812 */ /* 0x000fc400078efcff */
[----:B------:R1:W2:Y:S01]  /*2050*/  @P3 LDG.E.U16 R37, desc[UR22][R50.64] ;  /* 0x0000001632253981 */ /* 0x0002a2000c1e1500 */
[----:B------:R-:W-:-:S03]  /*2060*/  PLOP3.LUT P2, PT, PT, PT, UP1, 0x80, 0x8 ;  /* 0x000000000008781c */ /* 0x000fc60003f4f018 */
[----:B------:R-:W2:Y:S01]  /*2070*/  @P4 LDG.E.U16 R42, desc[UR22][R48.64] ;  /* 0x00000016302a4981 */ /* 0x000ea2000c1e1500 */
[C---:B0-----:R-:W-:Y:S02]  /*2080*/  LEA R46, P6, R44.reuse, R45, 0x1 ;  /* 0x0000002d2c2e7211 */ /* 0x041fe400078c08ff */
[----:B------:R-:W-:Y:S02]  /*2090*/  PLOP3.LUT P4, PT, PT, PT, UP1, 0x80, 0x8 ;  /* 0x000000000008781c */ /* 0x000fe40003f8f018 */
[----:B------:R-:W-:Y:S02]  /*20a0*/  LEA.HI.X.SX32 R47, R44, R43, 0x1, P6 ;  /* 0x0000002b2c2f7211 */ /* 0x000fe400030f0eff */
[----:B-1----:R-:W-:Y:S02]  /*20b0*/  LOP3.LUT R51, R3, 0x28, RZ, 0xfc, !PT ;  /* 0x0000002803337812 */ /* 0x002fe400078efcff */
[----:B------:R-:W-:Y:S02]  /*20c0*/  LEA R50, P6, R6, R45, 0x1 ;  /* 0x0000002d06327211 */ /* 0x000fe400078c08ff */
[----:B------:R-:W-:-:S02]  /*20d0*/  ISETP.LT.AND P2, PT, R38, UR12, P2 ;  /* 0x0000000c26007c0c */ /* 0x000fc40009741270 */
[----:B------:R-:W-:Y:S02]  /*20e0*/  PRMT R38, RZ, 0x7610, R38 ;  /* 0x00007610ff267816 */ /* 0x000fe40000000026 */
[----:B------:R-:W-:Y:S02]  /*20f0*/  ISETP.LT.AND P4, PT, R51, UR12, P4 ;  /* 0x0000000c33007c0c */ /* 0x000fe4000a781270 */
[----:B------:R-:W-:Y:S01]  /*2100*/  LEA.HI.X.SX32 R51, R6, R43, 0x1, P6 ;  /* 0x0000002b06337211 */ /* 0x000fe200030f0eff */
[C---:B------:R-:W-:Y:S01]  /*2110*/  IMAD R6, R7.reuse, 0x2, R6 ;  /* 0x0000000207067824 */ /* 0x040fe200078e0206 */
[----:B------:R-:W-:Y:S01]  /*2120*/  PRMT R44, RZ, 0x7610, R44 ;  /* 0x00007610ff2c7816 */ /* 0x000fe2000000002c */
[----:B------:R0:W2:Y:S02]  /*2130*/  @P0 LDG.E.U16 R38, desc[UR22][R4.64] ;  /* 0x0000001604260981 */ /* 0x0000a4000c1e1500 */
[----:B------:R-:W-:Y:S01]  /*2140*/  IMAD R52, R7, 0x2, R6 ;  /* 0x0000000207347824 */ /* 0x000fe200078e0206 */
[----:B------:R-:W-:-:S02]  /*2150*/  LOP3.LUT R41, R3, 0x26, RZ, 0xfc, !PT ;  /* 0x0000002603297812 */ /* 0x000fc400078efcff */
[----:B------:R-:W-:Y:S01]  /*2160*/  PLOP3.LUT P3, PT, PT, PT, UP1, 0x80, 0x8 ;  /* 0x000000000008781c */ /* 0x000fe20003f6f018 */
[----:B------:R1:W2:Y:S01]  /*2170*/  @P1 LDG.E.U16 R44, desc[UR22][R46.64] ;  /* 0x000000162e2c1981 */ /* 0x0002a2000c1e1500 */
[C---:B0-----:R-:W-:Y:S02]  /*2180*/  LEA R4, P6, R6.reuse, R45, 0x1 ;  /* 0x0000002d06047211 */ /* 0x041fe400078c08ff */
[----:B------:R-:W-:Y:S02]  /*2190*/  LOP3.LUT R49, R3, 0x2c, RZ, 0xfc, !PT ;  /* 0x0000002c03317812 */ /* 0x000fe400078efcff */
[----:B------:R-:W-:Y:S02]  /*21a0*/  PLOP3.LUT P1, PT, PT, PT, UP1, 0x80, 0x8 ;  /* 0x000000000008781c */ /* 0x000fe40003f2f018 */
[----:B------:R-:W-:Y:S02]  /*21b0*/  LEA.HI.X.SX32 R5, R6, R43, 0x1, P6 ;  /* 0x0000002b06057211 */ /* 0x000fe400030f0eff */
[----:B------:R-:W-:-:S02]  /*21c0*/  LEA R48, P6, R52, R45, 0x1 ;  /* 0x0000002d34307211 */ /* 0x000fc400078c08ff */
[----:B------:R-:W-:Y:S02]  /*21d0*/  ISETP.LT.AND P3, PT, R41, UR12, P3 ;  /* 0x0000000c29007c0c */ /* 0x000fe40009f61270 */
[----:B------:R-:W-:Y:S02]  /*21e0*/  LOP3.LUT R41, R3, 0x2a, RZ, 0xfc, !PT ;  /* 0x0000002a03297812 */ /* 0x000fe400078efcff */
[----:B------:R-:W-:Y:S02]  /*21f0*/  PLOP3.LUT P0, PT, PT, PT, UP1, 0x80, 0x8 ;  /* 0x000000000008781c */ /* 0x000fe40003f0f018 */
[----:B------:R-:W-:Y:S02]  /*2200*/  ISETP.LT.AND P1, PT, R49, UR12, P1 ;  /* 0x0000000c31007c0c */ /* 0x000fe40008f21270 */
[----:B------:R-:W-:Y:S01]  /*2210*/  LEA.HI.X.SX32 R49, R52, R43, 0x1, P6 ;  /* 0x0000002b34317211 */ /* 0x000fe200030f0eff */
[----:B------:R-:W-:Y:S01]  /*2220*/  IMAD R52, R7, 0x2, R52 ;  /* 0x0000000207347824 */ /* 0x000fe200078e0234 */
[----:B------:R-:W-:-:S02]  /*2230*/  ISETP.LT.AND P0, PT, R41, UR12, P0 ;  /* 0x0000000c29007c0c */ /* 0x000fc40008701270 */
[----:B------:R-:W-:Y:S02]  /*2240*/  PRMT R41, RZ, 0x7610, R41 ;  /* 0x00007610ff297816 */ /* 0x000fe40000000029 */
[----:B------:R-:W-:Y:S01]  /*2250*/  PRMT R80, RZ, 0x7610, R80 ;  /* 0x00007610ff507816 */ /* 0x000fe20000000050 */
[----:B------:R-:W-:Y:S01]  /*2260*/  IMAD R6, R7, 0x2, R52 ;  /* 0x0000000207067824 */ /* 0x000fe200078e0234 */
[C---:B-1----:R-:W-:Y:S02]  /*2270*/  LEA R46, P6, R52.reuse, R45, 0x1 ;  /* 0x0000002d342e7211 */ /* 0x042fe400078c08ff */
[----:B------:R0:W2:Y:S02]  /*2280*/  @P2 LDG.E.U16 R41, desc[UR22][R50.64] ;  /* 0x0000001632292981 */ /* 0x0000a4000c1e1500 */
[----:B------:R-:W-:Y:S02]  /*2290*/  LEA.HI.X.SX32 R47, R52, R43, 0x1, P6 ;  /* 0x0000002b342f7211 */ /* 0x000fe400030f0eff */
[----:B------:R1:W2:Y:S01]  /*22a0*/  @P4 LDG.E.U16 R80, desc[UR22][R48.64] ;  /* 0x0000001630504981 */ /* 0x0002a2000c1e1500 */
[----:B------:R-:W-:-:S02]  /*22b0*/  PLOP3.LUT P4, PT, PT, PT, UP1, 0x80, 0x8 ;  /* 0x000000000008781c */ /* 0x000fc40003f8f018 */
[----:B0-----:R-:W-:Y:S02]  /*22c0*/  LOP3.LUT R51, R3, 0x30, RZ, 0xfc, !PT ;  /* 0x0000003003337812 */ /* 0x001fe400078efcff */
[C---:B------:R-:W-:Y:S02]  /*22d0*/  LEA R50, P6, R6.reuse, R45, 0x1 ;  /* 0x0000002d06327211 */ /* 0x040fe400078c08ff */
[----:B------:R-:W-:Y:S02]  /*22e0*/  PRMT R78, RZ, 0x7610, R78 ;  /* 0x00007610ff4e7816 */ /* 0x000fe4000000004e */
[----:B------:R-:W-:Y:S02]  /*22f0*/  ISETP.LT.AND P4, PT, R51, UR12, P4 ;  /* 0x0000000c33007c0c */ /* 0x000fe4000a781270 */
[----:B------:R-:W-:Y:S01]  /*2300*/  LEA.HI.X.SX32 R51, R6, R43, 0x1, P6 ;  /* 0x0000002b06337211 */ /* 0x000fe200030f0eff */
[C---:B------:R-:W-:Y:S01]  /*2310*/  IMAD R6, R7.reuse, 0x2, R6 ;  /* 0x0000000207067824 */ /* 0x040fe200078e0206 */
[----:B------:R-:W-:Y:S01]  /*2320*/  PRMT R79, RZ, 0x7610, R79 ;  /* 0x00007610ff4f7816 */ /* 0x000fe2000000004f */
[----:B------:R0:W2:Y:S02]  /*2330*/  @P3 LDG.E.U16 R78, desc[UR22][R4.64] ;  /* 0x00000016044e3981 */ /* 0x0000a4000c1e1500 */
[----:B------:R-:W-:Y:S01]  /*2340*/  IMAD R52, R7, 0x2, R6 ;  /* 0x0000000207347824 */ /* 0x000fe200078e0206 */
[----:B-1----:R-:W-:-:S02]  /*2350*/  LOP3.LUT R49, R3, 0x34, RZ, 0xfc, !PT ;  /* 0x0000003403317812 */ /* 0x002fc400078efcff */
[----:B------:R-:W2:Y:S01]  /*2360*/  @P1 LDG.E.U16 R79, desc[UR22][R50.64] ;  /* 0x00000016324f1981 */ /* 0x000ea2000c1e1500 */
[----:B------:R-:W-:Y:S02]  /*2370*/  PLOP3.LUT P1, PT, PT, PT, UP1, 0x80, 0x8 ;  /* 0x000000000008781c */ /* 0x000fe40003f2f018 */
[----:B0-----:R-:W-:-:S04]  /*2380*/  LEA R4, P6, R6, R45, 0x1 ;  /* 0x0000002d06047211 */ /* 0x001fc800078c08ff */
[----:B------:R-:W-:Y:S02]  /*2390*/  LEA.HI.X.SX32 R5, R6, R43, 0x1, P6 ;  /* 0x0000002b06057211 */ /* 0x000fe400030f0eff */
[C---:B------:R-:W-:Y:S02]  /*23a0*/  LEA R48, P6, R52.reuse, R45, 0x1 ;  /* 0x0000002d34307211 */ /* 0x040fe400078c08ff */
[----:B------:R-:W-:Y:S02]  /*23b0*/  PRMT R82, RZ, 0x7610, R82 ;  /* 0x00007610ff527816 */ /* 0x000fe40000000052 */
[----:B------:R-:W-:Y:S02]  /*23c0*/  ISETP.LT.AND P1, PT, R49, UR12, P1 ;  /* 0x0000000c31007c0c */ /* 0x000fe40008f21270 */
[----:B------:R-:W-:Y:S01]  /*23d0*/  LEA.HI.X.SX32 R49, R52, R43, 0x1, P6 ;  /* 0x0000002b34317211 */ /* 0x000fe200030f0eff */
[----:B------:R-:W-:Y:S01]  /*23e0*/  IMAD R52, R7, 0x2, R52 ;  /* 0x0000000207347824 */ /* 0x000fe200078e0234 */
[----:B------:R-:W-:Y:S01]  /*23f0*/  LOP3.LUT R53, R3, 0x2e, RZ, 0xfc, !PT ;  /* 0x0000002e03357812 */ /* 0x000fe200078efcff */
[----:B------:R0:W2:Y:S01]  /*2400*/  @P0 LDG.E.U16 R82, desc[UR22][R46.64] ;  /* 0x000000162e520981 */ /* 0x0000a2000c1e1500 */
[----:B------:R-:W-:-:S02]  /*2410*/  PLOP3.LUT P2, PT, PT, PT, UP1, 0x80, 0x8 ;  /* 0x000000000008781c */ /* 0x000fc40003f4f018 */
[----:B------:R-:W-:Y:S01]  /*2420*/  PRMT R86, RZ, 0x7610, R86 ;  /* 0x00007610ff567816 */ /* 0x000fe20000000056 */
[----:B------:R-:W-:Y:S01]  /*2430*/  IMAD R6, R7, 0x2, R52 ;  /* 0x0000000207067824 */ /* 0x000fe200078e0234 */
[----:B------:R-:W-:Y:S02]  /*2440*/  ISETP.LT.AND P2, PT, R53, UR12, P2 ;  /* 0x0000000c35007c0c */ /* 0x000fe40009741270 */
[C---:B------:R-:W-:Y:S02]  /*2450*/  LOP3.LUT R53, R3.reuse, 0x32, RZ, 0xfc, !PT ;  /* 0x0000003203357812 */ /* 0x040fe400078efcff */
[----:B------:R-:W-:Y:S01]  /*2460*/  PLOP3.LUT P3, PT, PT, PT, UP1, 0x80, 0x8 ;  /* 0x000000000008781c */ /* 0x000fe20003f6f018 */
[----:B------:R1:W2:Y:S01]  /*2470*/  @P4 LDG.E.U16 R86, desc[UR22][R48.64] ;  /* 0x0000001630564981 */ /* 0x0002a2000c1e1500 */
[----:B0-----:R-:W-:Y:S02]  /*2480*/  LEA R46, P6, R52, R45, 0x1 ;  /* 0x0000002d342e7211 */ /* 0x001fe400078c08ff */
[----:B------:R-:W-:-:S02]  /*2490*/  LOP3.LUT R51, R3, 0x38, RZ, 0xfc, !PT ;  /* 0x0000003803337812 */ /* 0x000fc400078efcff */
[----:B------:R-:W-:Y:S02]  /*24a0*/  PLOP3.LUT P4, PT, PT, PT, UP1, 0x80, 0x8 ;  /* 0x000000000008781c */ /* 0x000fe40003f8f018 */
[----:B------:R-:W-:Y:S02]  /*24b0*/  LEA.HI.X.SX32 R47, R52, R43, 0x1, P6 ;  /* 0x0000002b342f7211 */ /* 0x000fe400030f0eff */
[----:B------:R-:W-:Y:S02]  /*24c0*/  ISETP.LT.AND P3, PT, R53, UR12, P3 ;  /* 0x0000000c35007c0c */ /* 0x000fe40009f61270 */
[----:B------:R-:W-:Y:S02]  /*24d0*/  LEA R50, P6, R6, R45, 0x1 ;  /* 0x0000002d06327211 */ /* 0x000fe400078c08ff */
[----:B------:R-:W-:Y:S02]  /*24e0*/  PRMT R84, RZ, 0x7610, R84 ;  /* 0x00007610ff547816 */ /* 0x000fe40000000054 */
[----:B------:R-:W-:-:S02]  /*24f0*/  ISETP.LT.AND P4, PT, R51, UR12, P4 ;  /* 0x0000000c33007c0c */ /* 0x000fc4000a781270 */
[----:B------:R-:W-:Y:S01]  /*2500*/  LEA.HI.X.SX32 R51, R6, R43, 0x1, P6 ;  /* 0x0000002b06337211 */ /* 0x000fe200030f0eff */
[C---:B------:R-:W-:Y:S01]  /*2510*/  IMAD R6, R7.reuse, 0x2, R6 ;  /* 0x0000000207067824 */ /* 0x040fe200078e0206 */
[----:B------:R-:W-:Y:S01]  /*2520*/  PRMT R88, RZ, 0x7610, R88 ;  /* 0x00007610ff587816 */ /* 0x000fe20000000058 */
[----:B------:R0:W2:Y:S02]  /*2530*/  @P2 LDG.E.U16 R84, desc[UR22][R4.64] ;  /* 0x0000001604542981 */ /* 0x0000a4000c1e1500 */
[----:B------:R-:W-:Y:S01]  /*2540*/  IMAD R52, R7, 0x2, R6 ;  /* 0x0000000207347824 */ /* 0x000fe200078e0206 */
[----:B-1----:R-:W-:Y:S02]  /*2550*/  LOP3.LUT R49, R3, 0x3c, RZ, 0xfc, !PT ;  /* 0x0000003c03317812 */ /* 0x002fe400078efcff */
[----:B------:R1:W2:Y:S01]  /*2560*/  @P3 LDG.E.U16 R88, desc[UR22][R46.64] ;  /* 0x000000162e583981 */ /* 0x0002a2000c1e1500 */
[----:B------:R-:W-:Y:S02]  /*2570*/  PLOP3.LUT P3, PT, PT, PT, UP1, 0x80, 0x8 ;  /* 0x000000000008781c */ /* 0x000fe40003f6f018 */
[----:B0-----:R-:W-:-:S04]  /*2580*/  LEA R4, P6, R6, R45, 0x1 ;  /* 0x0000002d06047211 */ /* 0x001fc800078c08ff */
[----:B------:R-:W-:Y:S02]  /*2590*/  LEA.HI.X.SX32 R5, R6, R43, 0x1, P6 ;  /* 0x0000002b06057211 */ /* 0x000fe400030f0eff */
[C---:B------:R-:W-:Y:S02]  /*25a0*/  LEA R48, P6, R52.reuse, R45, 0x1 ;  /* 0x0000002d34307211 */ /* 0x040fe400078c08ff */
[----:B------:R-:W-:Y:S02]  /*25b0*/  ISETP.LT.AND P3, PT, R49, UR12, P3 ;  /* 0x0000000c31007c0c */ /* 0x000fe40009f61270 */
[----:B------:R-:W-:Y:S01]  /*25c0*/  LEA.HI.X.SX32 R49, R52, R43, 0x1, P6 ;  /* 0x0000002b34317211 */ /* 0x000fe200030f0eff */
[----:B------:R-:W-:Y:S01]  /*25d0*/  IMAD R52, R7, 0x2, R52 ;  /* 0x0000000207347824 */ /* 0x000fe200078e0234 */
[----:B------:R-:W-:Y:S02]  /*25e0*/  LOP3.LUT R53, R3, 0x36, RZ, 0xfc, !PT ;  /* 0x0000003603357812 */ /* 0x000fe400078efcff */
[----:B------:R-:W-:-:S02]  /*25f0*/  PLOP3.LUT P0, PT, PT, PT, UP1, 0x80, 0x8 ;  /* 0x000000000008781c */ /* 0x000fc40003f0f018 */
[----:B------:R-:W-:Y:S02]  /*2600*/  PRMT R81, RZ, 0x7610, R81 ;  /* 0x00007610ff517816 */ /* 0x000fe40000000051 */
[----:B------:R-:W-:Y:S01]  /*2610*/  PRMT R96, RZ, 0x7610, R96 ;  /* 0x00007610ff607816 */ /* 0x000fe20000000060 */
[----:B------:R-:W-:Y:S01]  /*2620*/  IMAD R6, R7, 0x2, R52 ;  /* 0x0000000207067824 */ /* 0x000fe200078e0234 */
[C---:B-1----:R-:W-:Y:S02]  /*2630*/  LEA R46, P6, R52.reuse, R45, 0x1 ;  /* 0x0000002d342e7211 */ /* 0x042fe400078c08ff */
[----:B------:R-:W-:Y:S01]  /*2640*/  ISETP.LT.AND P0, PT, R53, UR12, P0 ;  /* 0x0000000c35007c0c */ /* 0x000fe20008701270 */
[----:B------:R0:W2:Y:S01]  /*2650*/  @P1 LDG.E.U16 R81, desc[UR22][R50.64] ;  /* 0x0000001632511981 */ /* 0x0000a2000c1e1500 */
[----:B------:R-:W-:-:S03]  /*2660*/  LEA.HI.X.SX32 R47, R52, R43, 0x1, P6 ;  /* 0x0000002b342f7211 */ /* 0x000fc600030f0eff */
[----:B------:R1:W2:Y:S01]  /*2670*/  @P4 LDG.E.U16 R96, desc[UR22][R48.64] ;  /* 0x0000001630604981 */ /* 0x0002a2000c1e1500 */
[----:B------:R-:W-:Y:S02]  /*2680*/  PLOP3.LUT P4, PT, PT, PT, UP1, 0x80, 0x8 ;  /* 0x000000000008781c */ /* 0x000fe40003f8f018 */
[----:B0-----:R-:W-:Y:S02]  /*2690*/  LOP3.LUT R51, R3, 0x40, RZ, 0xfc, !PT ;  /* 0x0000004003337812 */ /* 0x001fe400078efcff */
        /* <DEDUP_REMOVED lines=11> */
[----:B-1----:R-:W-:Y:S02]  /*2750*/  LOP3.LUT R49, R3, 0x44, RZ, 0xfc, !PT ;  /* 0x0000004403317812 */ /* 0x002fe400078efcff */
[----:B------:R1:W2:Y:S01]  /*2760*/  @P3 LDG.E.U16 R95, desc[UR22][R50.64] ;  /* 0x00000016325f3981 */ /* 0x0002a2000c1e1500 */
[C---:B0-----:R-:W-:Y:S02]  /*2770*/  LEA R4, P6, R6.reuse, R45, 0x1 ;  /* 0x0000002d06047211 */ /* 0x041fe400078c08ff */
[----:B------:R-:W-:Y:S02]  /*2780*/  PLOP3.LUT P3, PT, PT, PT, UP1, 0x80, 0x8 ;  /* 0x000000000008781c */ /* 0x000fe40003f6f018 */
[----:B------:R-:W-:-:S02]  /*2790*/  LEA.HI.X.SX32 R5, R6, R43, 0x1, P6 ;  /* 0x0000002b06057211 */ /* 0x000fc400030f0eff */
        /* <DEDUP_REMOVED lines=28> */
[----:B------:R-:W2:Y:S01]  /*2960*/  @P3 LDG.E.U16 R97, desc[UR22][R50.64] ;  /* 0x0000001632613981 */ /* 0x000ea2000c1e1500 */
        /* <DEDUP_REMOVED lines=26> */
[----:B------:R-:W-:Y:S01]  /*2b10*/  IMAD R6, R7, 0x2, R6 ;  /* 0x0000000207067824 */ /* 0x000fe200078e0206 */
[----:B------:R-:W-:Y:S01]  /*2b20*/  PRMT R110, RZ, 0x7610, R110 ;  /* 0x00007610ff6e7816 */ /* 0x000fe2000000006e */
[----:B------:R0:W2:Y:S01]  /*2b30*/  @P2 LDG.E.U16 R106, desc[UR22][R4.64] ;  /* 0x00000016046a2981 */ /* 0x0000a2000c1e1500 */
[----:B------:R-:W-:Y:S01]  /*2b40*/  LOP3.LUT R53, R3, 0x4e, RZ, 0xfc, !PT ;  /* 0x0000004e03357812 */ /* 0x000fe200078efcff */
[----:B------:R-:W-:Y:S01]  /*2b50*/  IMAD R52, R7, 0x2, R6 ;  /* 0x0000000207347824 */ /* 0x000fe200078e0206 */
[----:B------:R-:W-:Y:S02]  /*2b60*/  PLOP3.LUT P0, PT, PT, PT, UP1, 0x80, 0x8 ;  /* 0x000000000008781c */ /* 0x000fe40003f0f018 */
[----:B------:R3:W2:Y:S01]  /*2b70*/  @P1 LDG.E.U16 R110, desc[UR22][R46.64] ;  /* 0x000000162e6e1981 */ /* 0x0006a2000c1e1500 */
[----:B-1----:R-:W-:Y:S02]  /*2b80*/  LOP3.LUT R49, R3, 0x54, RZ, 0xfc, !PT ;  /* 0x0000005403317812 */ /* 0x002fe400078efcff */
[----:B0-----:R-:W-:-:S02]  /*2b90*/  LEA R4, P6, R6, R45, 0x1 ;  /* 0x0000002d06047211 */ /* 0x001fc400078c08ff */
[----:B------:R-:W-:Y:S02]  /*2ba0*/  PLOP3.LUT P1, PT, PT, PT, UP1, 0x80, 0x8 ;  /* 0x000000000008781c */ /* 0x000fe40003f2f018 */
[----:B------:R-:W-:Y:S02]  /*2bb0*/  LEA.HI.X.SX32 R5, R6, R43, 0x1, P6 ;  /* 0x0000002b06057211 */ /* 0x000fe400030f0eff */
[----:B------:R-:W-:Y:S02]  /*2bc0*/  ISETP.LT.AND P0, PT, R53, UR12, P0 ;  /* 0x0000000c35007c0c */ /* 0x000fe40008701270 */
[C---:B------:R-:W-:Y:S02]  /*2bd0*/  LEA R48, P6, R52.reuse, R45, 0x1 ;  /* 0x0000002d34307211 */ /* 0x040fe400078c08ff */
[----:B------:R-:W-:Y:S02]  /*2be0*/  ISETP.LT.AND P1, PT, R49, UR12, P1 ;  /* 0x0000000c31007c0c */ /* 0x000fe40008f21270 */
[----:B------:R-:W-:Y:S01]  /*2bf0*/  LEA.HI.X.SX32 R49, R52, R43, 0x1, P6 ;  /* 0x0000002b34317211 */ /* 0x000fe200030f0eff */
[----:B------:R-:W-:Y:S01]  /*2c00*/  IMAD R52, R7, 0x2, R52 ;  /* 0x0000000207347824 */ /* 0x000fe200078e0234 */
[----:B------:R-:W-:-:S02]  /*2c10*/  LOP3.LUT R53, R3, 0x52, RZ, 0xfc, !PT ;  /* 0x0000005203357812 */ /* 0x000fc400078efcff */
[----:B------:R-:W-:Y:S02]  /*2c20*/  PLOP3.LUT P2, PT, PT, PT, UP1, 0x80, 0x8 ;  /* 0x000000000008781c */ /* 0x000fe40003f4f018 */
[----:B------:R-:W-:Y:S02]  /*2c30*/  PRMT R112, RZ, 0x7610, R112 ;  /* 0x00007610ff707816 */ /* 0x000fe40000000070 */
[----:B---3--:R-:W-:Y:S02]  /*2c40*/  LEA R46, P6, R52, R45, 0x1 ;  /* 0x0000002d342e7211 */ /* 0x008fe400078c08ff */
[----:B------:R-:W-:Y:S02]  /*2c50*/  ISETP.LT.AND P2, PT, R53, UR12, P2 ;  /* 0x0000000c35007c0c */ /* 0x000fe40009741270 */
[----:B------:R-:W-:Y:S01]  /*2c60*/  PRMT R105, RZ, 0x7610, R105 ;  /* 0x00007610ff697816 */ /* 0x000fe20000000069 */
[----:B------:R-:W3:Y:S01]  /*2c70*/  @P0 LDG.E.U16 R112, desc[UR22][R4.64] ;  /* 0x0000001604700981 */ /* 0x000ee2000c1e1500 */
[----:B------:R-:W-:-:S02]  /*2c80*/  PRMT R114, RZ, 0x7610, R114 ;  /* 0x00007610ff727816 */ /* 0x000fc40000000072 */
[----:B------:R-:W-:Y:S02]  /*2c90*/  LOP3.LUT R6, R3, 0x58, RZ, 0xfc, !PT ;  /* 0x0000005803067812 */ /* 0x000fe400078efcff */
[----:B------:R-:W-:Y:S01]  /*2ca0*/  PLOP3.LUT P0, PT, PT, PT, UP1, 0x80, 0x8 ;  /* 0x000000000008781c */ /* 0x000fe20003f0f018 */
[----:B------:R0:W2:Y:S01]  /*2cb0*/  @P3 LDG.E.U16 R105, desc[UR22][R50.64] ;  /* 0x0000001632693981 */ /* 0x0000a2000c1e1500 */
[----:B------:R-:W-:Y:S01]  /*2cc0*/  LEA.HI.X.SX32 R47, R52, R43, 0x1, P6 ;  /* 0x0000002b342f7211 */ /* 0x000fe200030f0eff */
[C---:B------:R-:W-:Y:S01]  /*2cd0*/  IMAD R52, R7.reuse, 0x2, R52 ;  /* 0x0000000207347824 */ /* 0x040fe200078e0234 */
[----:B------:R-:W-:Y:S01]  /*2ce0*/  PRMT R116, RZ, 0x7610, R116 ;  /* 0x00007610ff747816 */ /* 0x000fe20000000074 */
[----:B------:R1:W2:Y:S01]  /*2cf0*/  @P4 LDG.E.U16 R114, desc[UR22][R48.64] ;  /* 0x0000001630724981 */ /* 0x0002a2000c1e1500 */
[----:B------:R-:W-:Y:S02]  /*2d00*/  PLOP3.LUT P4, PT, PT, PT, UP1, 0x80, 0x8 ;  /* 0x000000000008781c */ /* 0x000fe40003f8f018 */
[----:B------:R-:W-:Y:S01]  /*2d10*/  ISETP.LT.AND P0, PT, R6, UR12, P0 ;  /* 0x0000000c06007c0c */ /* 0x000fe20008701270 */
[----:B------:R-:W-:Y:S01]  /*2d20*/  IMAD R6, R7, 0x2, R52 ;  /* 0x0000000207067824 */ /* 0x000fe200078e0234 */
[----:B0-----:R-:W-:Y:S01]  /*2d30*/  LOP3.LUT R50, R3, 0x5a, RZ, 0xfc, !PT ;  /* 0x0000005a03327812 */ /* 0x001fe200078efcff */
[----:B------:R0:W2:Y:S01]  /*2d40*/  @P2 LDG.E.U16 R116, desc[UR22][R46.64] ;  /* 0x000000162e742981 */ /* 0x0000a2000c1e1500 */
[----:B------:R-:W-:-:S02]  /*2d50*/  LEA R4, P6, R52, R45, 0x1 ;  /* 0x0000002d34047211 */ /* 0x000fc400078c08ff */
[----:B------:R-:W-:Y:S01]  /*2d60*/  ISETP.LT.AND P4, PT, R50, UR12, P4 ;  /* 0x0000000c32007c0c */ /* 0x000fe2000a781270 */
[----:B------:R-:W-:Y:S01]  /*2d70*/  IMAD R50, R7, 0x2, R6 ;  /* 0x0000000207327824 */ /* 0x000fe200078e0206 */
[----:B-1----:R-:W-:Y:S02]  /*2d80*/  LOP3.LUT R48, R3, 0x5c, RZ, 0xfc, !PT ;  /* 0x0000005c03307812 */ /* 0x002fe400078efcff */
[----:B------:R-:W-:Y:S02]  /*2d90*/  PLOP3.LUT P2, PT, PT, PT, UP1, 0x80, 0x8 ;  /* 0x000000000008781c */ /* 0x000fe40003f4f018 */
[----:B------:R-:W-:Y:S01]  /*2da0*/  LEA.HI.X.SX32 R5, R52, R43, 0x1, P6 ;  /* 0x0000002b34057211 */ /* 0x000fe200030f0eff */
[C---:B------:R-:W-:Y:S01]  /*2db0*/  IMAD R52, R7.reuse, 0x2, R50 ;  /* 0x0000000207347824 */ /* 0x040fe200078e0232 */
[----:B------:R-:W-:Y:S02]  /*2dc0*/  ISETP.LT.AND P2, PT, R48, UR12, P2 ;  /* 0x0000000c30007c0c */ /* 0x000fe40009741270 */
[----:B------:R-:W-:Y:S01]  /*2dd0*/  PRMT R115, RZ, 0x7610, R115 ;  /* 0x00007610ff737816 */ /* 0x000fe20000000073 */
[----:B------:R-:W-:Y:S01]  /*2de0*/  IMAD R54, R7, 0x2, R52 ;  /* 0x0000000207367824 */ /* 0x000fe200078e0234 */
[----:B------:R-:W-:-:S02]  /*2df0*/  LEA R48, P6, R6, R45, 0x1 ;  /* 0x0000002d06307211 */ /* 0x000fc400078c08ff */
[----:B------:R-:W-:Y:S02]  /*2e00*/  LOP3.LUT R53, R3, 0x56, RZ, 0xfc, !PT ;  /* 0x0000005603357812 */ /* 0x000fe400078efcff */
[----:B------:R-:W-:Y:S01]  /*2e10*/  PLOP3.LUT P3, PT, PT, PT, UP1, 0x80, 0x8 ;  /* 0x000000000008781c */ /* 0x000fe20003f6f018 */
[----:B------:R1:W2:Y:S01]  /*2e20*/  @P1 LDG.E.U16 R115, desc[UR22][R4.64] ;  /* 0x0000001604731981 */ /* 0x0002a2000c1e1500 */
[----:B------:R-:W-:Y:S01]  /*2e30*/  LEA.HI.X.SX32 R49, R6, R43, 0x1, P6 ;  /* 0x0000002b06317211 */ /* 0x000fe200030f0eff */
[----:B------:R-:W-:Y:S01]  /*2e40*/  IMAD R6, R7, 0x2, R54 ;  /* 0x0000000207067824 */ /* 0x000fe200078e0236 */
[----:B------:R-:W-:Y:S02]  /*2e50*/  ISETP.LT.AND P3, PT, R53, UR12, P3 ;  /* 0x0000000c35007c0c */ /* 0x000fe40009f61270 */
[----:B0-----:R-:W-:Y:S01]  /*2e60*/  LEA R46, P1, R50, R45, 0x1 ;  /* 0x0000002d322e7211 */ /* 0x001fe200078208ff */
[----:B------:R-:W-:-:S03]  /*2e70*/  IMAD R60, R7, 0x2, R6 ;  /* 0x00000002073c7824 */ /* 0x000fc600078e0206 */
[----:B------:R-:W-:Y:S01]  /*2e80*/  LEA.HI.X.SX32 R47, R50, R43, 0x1, P1 ;  /* 0x0000002b322f7211 */ /* 0x000fe200008f0eff */
[C---:B------:R-:W-:Y:S01]  /*2e90*/  IMAD R62, R7.reuse, 0x2, R60 ;  /* 0x00000002073e7824 */ /* 0x040fe200078e023c */
[C---:B------:R-:W-:Y:S02]  /*2ea0*/  LEA R50, P1, R52.reuse, R45, 0x1 ;  /* 0x0000002d34327211 */ /* 0x040fe400078208ff */
[----:B------:R-:W-:Y:S02]  /*2eb0*/  PRMT R118, RZ, 0x7610, R118 ;  /* 0x00007610ff767816 */ /* 0x000fe40000000076 */
[----:B------:R-:W-:Y:S01]  /*2ec0*/  LEA.HI.X.SX32 R51, R52, R43, 0x1, P1 ;  /* 0x0000002b34337211 */ /* 0x000fe200008f0eff */
[----:B------:R-:W-:Y:S01]  /*2ed0*/  IMAD R52, R7, 0x2, R62 ;  /* 0x0000000207347824 */ /* 0x000fe200078e023e */
[----:B------:R-:W-:Y:S02]  /*2ee0*/  PRMT R120, RZ, 0x7610, R120 ;  /* 0x00007610ff787816 */ /* 0x000fe40000000078 */
[----:B------:R0:W2:Y:S01]  /*2ef0*/  @P3 LDG.E.U16 R118, desc[UR22][R48.64] ;  /* 0x0000001630763981 */ /* 0x0000a2000c1e1500 */
[----:B------:R-:W-:-:S03]  /*2f00*/  PRMT R122, RZ, 0x7610, R122 ;  /* 0x00007610ff7a7816 */ /* 0x000fc6000000007a */
[----:B------:R4:W2:Y:S01]  /*2f10*/  @P0 LDG.E.U16 R120, desc[UR22][R46.64] ;  /* 0x000000162e780981 */ /* 0x0008a2000c1e1500 */
[----:B-1----:R-:W-:Y:S02]  /*2f20*/  LEA R4, P0, R54, R45, 0x1 ;  /* 0x0000002d36047211 */ /* 0x002fe400078008ff */
[----:B------:R-:W-:Y:S01]  /*2f30*/  PRMT R117, RZ, 0x7610, R117 ;  /* 0x00007610ff757816 */ /* 0x000fe20000000075 */
[----:B------:R1:W2:Y:S01]  /*2f40*/  @P4 LDG.E.U16 R122, desc[UR22][R50.64] ;  /* 0x00000016327a4981 */ /* 0x0002a2000c1e1500 */
[----:B0-----:R-:W-:-:S04]  /*2f50*/  IMAD R48, R7, 0x2, R52 ;  /* 0x0000000207307824 */ /* 0x001fc800078e0234 */
[----:B----4-:R-:W-:Y:S01]  /*2f60*/  IMAD R46, R7, 0x2, R48 ;  /* 0x00000002072e7824 */ /* 0x010fe200078e0230 */
[----:B------:R-:W-:-:S03]  /*2f70*/  LEA.HI.X.SX32 R5, R54, R43, 0x1, P0 ;  /* 0x0000002b36057211 */ /* 0x000fc600000f0eff */
[C---:B------:R-:W-:Y:S01]  /*2f80*/  IMAD R70, R7.reuse, 0x2, R46 ;  /* 0x0000000207467824 */ /* 0x040fe200078e022e */
[C---:B------:R-:W-:Y:S01]  /*2f90*/  LEA R54, P6, R6.reuse, R45, 0x1 ;  /* 0x0000002d06367211 */ /* 0x040fe200078c08ff */
[----:B------:R0:W4:Y:S02]  /*2fa0*/  @P2 LDG.E.U16 R117, desc[UR22][R4.64] ;  /* 0x0000001604752981 */ /* 0x000124000c1e1500 */
[C---:B-1----:R-:W-:Y:S01]  /*2fb0*/  IMAD R50, R7.reuse, 0x2, R70 ;  /* 0x0000000207327824 */ /* 0x042fe200078e0246 */
[----:B------:R-:W-:Y:S02]  /*2fc0*/  LEA.HI.X.SX32 R55, R6, R43, 0x1, P6 ;  /* 0x0000002b06377211 */ /* 0x000fe400030f0eff */
[-C--:B------:R-:W-:Y:S02]  /*2fd0*/  LEA R56, P4, R60, R45.reuse, 0x1 ;  /* 0x0000002d3c387211 */ /* 0x080fe400078808ff */
[----:B------:R-:W-:Y:S01]  /*2fe0*/  LEA R58, P6, R62, R45, 0x1 ;  /* 0x0000002d3e3a7211 */ /* 0x000fe200078c08ff */
[----:B0-----:R-:W-:Y:S01]  /*2ff0*/  IMAD R4, R7, 0x2, R50 ;  /* 0x0000000207047824 */ /* 0x001fe200078e0232 */
[----:B------:R-:W-:-:S02]  /*3000*/  LEA.HI.X.SX32 R57, R60, R43, 0x1, P4 ;  /* 0x0000002b3c397211 */ /* 0x000fc400020f0eff */
[----:B------:R-:W-:Y:S01]  /*3010*/  LEA.HI.X.SX32 R59, R62, R43, 0x1, P6 ;  /* 0x0000002b3e3b7211 */ /* 0x000fe200030f0eff */
[C---:B------:R-:W-:Y:S01]  /*3020*/  IMAD R74, R7.reuse, 0x2, R4 ;  /* 0x00000002074a7824 */ /* 0x040fe200078e0204 */
[-C--:B------:R-:W-:Y:S02]  /*3030*/  LEA R60, P4, R52, R45.reuse, 0x1 ;  /* 0x0000002d343c7211 */ /* 0x080fe400078808ff */
[----:B------:R-:W-:Y:S01]  /*3040*/  LEA R62, P6, R48, R45, 0x1 ;  /* 0x0000002d303e7211 */ /* 0x000fe200078c08ff */
[----:B------:R-:W-:Y:S01]  /*3050*/  IMAD R6, R7, 0x2, R74 ;  /* 0x0000000207067824 */ /* 0x000fe200078e024a */
[-C--:B------:R-:W-:Y:S02]  /*3060*/  LEA.HI.X.SX32 R61, R52, R43.reuse, 0x1, P4 ;  /* 0x0000002b343d7211 */ /* 0x080fe400020f0eff */
[----:B------:R-:W-:Y:S02]  /*3070*/  LEA.HI.X.SX32 R63, R48, R43, 0x1, P6 ;  /* 0x0000002b303f7211 */ /* 0x000fe400030f0eff */
[----:B------:R-:W-:-:S02]  /*3080*/  LEA R64, P4, R46, R45, 0x1 ;  /* 0x0000002d2e407211 */ /* 0x000fc400078808ff */
[----:B------:R-:W-:Y:S01]  /*3090*/  LEA R66, P6, R70, R45, 0x1 ;  /* 0x0000002d46427211 */ /* 0x000fe200078c08ff */
[C---:B------:R-:W-:Y:S01]  /*30a0*/  IMAD R52, R7.reuse, 0x2, R6 ;  /* 0x0000000207347824 */ /* 0x040fe200078e0206 */
[-C--:B------:R-:W-:Y:S02]  /*30b0*/  LEA.HI.X.SX32 R65, R46, R43.reuse, 0x1, P4 ;  /* 0x0000002b2e417211 */ /* 0x080fe400020f0eff */
[----:B------:R-:W-:Y:S02]  /*30c0*/  LEA.HI.X.SX32 R67, R70, R43, 0x1, P6 ;  /* 0x0000002b46437211 */ /* 0x000fe400030f0eff */
[-C--:B------:R-:W-:Y:S02]  /*30d0*/  LEA R68, P4, R50, R45.reuse, 0x1 ;  /* 0x0000002d32447211 */ /* 0x080fe400078808ff */
[----:B------:R-:W-:Y:S01]  /*30e0*/  LEA R70, P6, R4, R45, 0x1 ;  /* 0x0000002d04467211 */ /* 0x000fe200078c08ff */
[----:B------:R-:W-:Y:S01]  /*30f0*/  IMAD R76, R7, 0x2, R52 ;  /* 0x00000002074c7824 */ /* 0x000fe200078e0234 */
[----:B------:R-:W-:-:S02]  /*3100*/  LEA.HI.X.SX32 R69, R50, R43, 0x1, P4 ;  /* 0x0000002b32457211 */ /* 0x000fc400020f0eff */
[----:B------:R-:W-:Y:S01]  /*3110*/  LEA.HI.X.SX32 R71, R4, R43, 0x1, P6 ;  /* 0x0000002b04477211 */ /* 0x000fe200030f0eff */
[C---:B------:R-:W-:Y:S01]  /*3120*/  IMAD R90, R7.reuse, 0x2, R76 ;  /* 0x00000002075a7824 */ /* 0x040fe200078e024c */
[-C--:B------:R-:W-:Y:S02]  /*3130*/  LEA R72, P4, R74, R45.reuse, 0x1 ;  /* 0x0000002d4a487211 */ /* 0x080fe400078808ff */
[----:B------:R-:W-:Y:S02]  /*3140*/  LEA R46, P6, R6, R45, 0x1 ;  /* 0x0000002d062e7211 */ /* 0x000fe400078c08ff */
[-C--:B------:R-:W-:Y:S01]  /*3150*/  LEA.HI.X.SX32 R73, R74, R43.reuse, 0x1, P4 ;  /* 0x0000002b4a497211 */ /* 0x080fe200020f0eff */
[----:B------:R-:W-:Y:S01]  /*3160*/  IMAD R74, R7, 0x2, R90 ;  /* 0x00000002074a7824 */ /* 0x000fe200078e025a */
[----:B------:R-:W-:Y:S02]  /*3170*/  LEA.HI.X.SX32 R47, R6, R43, 0x1, P6 ;  /* 0x0000002b062f7211 */ /* 0x000fe400030f0eff */
[----:B------:R-:W-:-:S02]  /*3180*/  LEA R48, P4, R52, R45, 0x1 ;  /* 0x0000002d34307211 */ /* 0x000fc400078808ff */
[----:B------:R-:W-:Y:S01]  /*3190*/  LEA R4, P6, R76, R45, 0x1 ;  /* 0x0000002d4c047211 */ /* 0x000fe200078c08ff */
[----:B------:R-:W-:Y:S01]  /*31a0*/  IMAD R128, R7, 0x2, R74 ;  /* 0x0000000207807824 */ /* 0x000fe200078e024a */
[-C--:B------:R-:W-:Y:S02]  /*31b0*/  LEA.HI.X.SX32 R49, R52, R43.reuse, 0x1, P4 ;  /* 0x0000002b34317211 */ /* 0x080fe400020f0eff */
[----:B------:R-:W-:Y:S02]  /*31c0*/  LEA.HI.X.SX32 R5, R76, R43, 0x1, P6 ;  /* 0x0000002b4c057211 */ /* 0x000fe400030f0eff */
[-C--:B------:R-:W-:Y:S02]  /*31d0*/  LEA R50, P4, R90, R45.reuse, 0x1 ;  /* 0x0000002d5a327211 */ /* 0x080fe400078808ff */
[----:B------:R-:W-:Y:S02]  /*31e0*/  LEA R52, P6, R74, R45, 0x1 ;  /* 0x0000002d4a347211 */ /* 0x000fe400078c08ff */
[----:B------:R-:W-:-:S02]  /*31f0*/  LOP3.LUT R89, R3, 0x62, RZ, 0xfc, !PT ;  /* 0x0000006203597812 */ /* 0x000fc400078efcff */
[----:B------:R-:W-:Y:S02]  /*3200*/  PLOP3.LUT P3, PT, PT, PT, UP1, 0x80, 0x8 ;  /* 0x000000000008781c */ /* 0x000fe40003f6f018 */
[-C--:B------:R-:W-:Y:S02]  /*3210*/  LEA.HI.X.SX32 R51, R90, R43.reuse, 0x1, P4 ;  /* 0x0000002b5a337211 */ /* 0x080fe400020f0eff */
[----:B------:R-:W-:Y:S02]  /*3220*/  LEA.HI.X.SX32 R53, R74, R43, 0x1, P6 ;  /* 0x0000002b4a357211 */ /* 0x000fe400030f0eff */
[-C--:B------:R-:W-:Y:S02]  /*3230*/  LEA R6, P4, R128, R45.reuse, 0x1 ;  /* 0x0000002d80067211 */ /* 0x080fe400078808ff */
[----:B------:R-:W-:Y:S02]  /*3240*/  LEA R126, P6, R40, R45, 0x1 ;  /* 0x0000002d287e7211 */ /* 0x000fe400078c08ff */
[----:B------:R-:W-:Y:S01]  /*3250*/  ISETP.LT.AND P3, PT, R89, UR12, P3 ;  /* 0x0000000c59007c0c */ /* 0x000fe20009f61270 */
[----:B------:R-:W-:Y:S01]  /*3260*/  IMAD R76, R7, 0x2, R128 ;  /* 0x00000002074c7824 */ /* 0x000fe200078e0280 */
[----:B------:R-:W-:-:S02]  /*3270*/  LEA.HI.X.SX32 R7, R128, R43, 0x1, P4 ;  /* 0x0000002b80077211 */ /* 0x000fc400020f0eff */
[----:B------:R-:W-:Y:S02]  /*3280*/  LEA.HI.X.SX32 R127, R40, R43, 0x1, P6 ;  /* 0x0000002b287f7211 */ /* 0x000fe400030f0eff */
[-C--:B------:R-:W-:Y:S02]  /*3290*/  LEA R128, P4, R39, R45.reuse, 0x1 ;  /* 0x0000002d27807211 */ /* 0x080fe400078808ff */
[----:B------:R-:W-:Y:S02]  /*32a0*/  LEA R130, P6, R19, R45, 0x1 ;  /* 0x0000002d13827211 */ /* 0x000fe400078c08ff */
[----:B------:R-:W-:Y:S02]  /*32b0*/  PRMT R138, RZ, 0x7610, R138 ;  /* 0x00007610ff8a7816 */ /* 0x000fe4000000008a */
[-C--:B------:R-:W-:Y:S02]  /*32c0*/  LEA.HI.X.SX32 R129, R39, R43.reuse, 0x1, P4 ;  /* 0x0000002b27817211 */ /* 0x080fe400020f0eff */
[----:B------:R-:W-:-:S02]  /*32d0*/  LEA.HI.X.SX32 R131, R19, R43, 0x1, P6 ;  /* 0x0000002b13837211 */ /* 0x000fc400030f0eff */
[-C--:B------:R-:W-:Y:S01]  /*32e0*/  LEA R132, P4, R18, R45.reuse, 0x1 ;  /* 0x0000002d12847211 */ /* 0x080fe200078808ff */
[----:B------:R-:W2:Y:S01]  /*32f0*/  @P3 LDG.E.U16 R138, desc[UR22][R58.64] ;  /* 0x000000163a8a3981 */ /* 0x000ea2000c1e1500 */
[----:B------:R-:W-:Y:S02]  /*3300*/  LEA R90, P6, R76, R45, 0x1 ;  /* 0x0000002d4c5a7211 */ /* 0x000fe400078c08ff */
[-C--:B------:R-:W-:Y:S02]  /*3310*/  LEA.HI.X.SX32 R133, R18, R43.reuse, 0x1, P4 ;  /* 0x0000002b12857211 */ /* 0x080fe400020f0eff */
[----:B------:R-:W-:Y:S02]  /*3320*/  LEA.HI.X.SX32 R91, R76, R43, 0x1, P6 ;  /* 0x0000002b4c5b7211 */ /* 0x000fe400030f0eff */
[----:B------:R-:W-:Y:S02]  /*3330*/  LOP3.LUT R43, R3, 0x6e, RZ, 0xfc, !PT ;  /* 0x0000006e032b7812 */ /* 0x000fe400078efcff */
[----:B------:R-:W-:-:S02]  /*3340*/  PLOP3.LUT P3, PT, PT, PT, UP1, 0x80, 0x8 ;  /* 0x000000000008781c */ /* 0x000fc40003f6f018 */
[----:B------:R-:W-:Y:S02]  /*3350*/  LOP3.LUT R87, R3, 0x5e, RZ, 0xfc, !PT ;  /* 0x0000005e03577812 */ /* 0x000fe400078efcff */
[----:B------:R-:W-:Y:S02]  /*3360*/  ISETP.LT.AND P3, PT, R43, UR12, P3 ;  /* 0x0000000c2b007c0c */ /* 0x000fe40009f61270 */
[----:B------:R-:W-:Y:S02]  /*3370*/  PLOP3.LUT P0, PT, PT, PT, UP1, 0x80, 0x8 ;  /* 0x000000000008781c */ /* 0x000fe40003f0f018 */
[C---:B------:R-:W-:Y:S02]  /*3380*/  LOP3.LUT R93, R3.reuse, 0x60, RZ, 0xfc, !PT ;  /* 0x00000060035d7812 */ /* 0x040fe400078efcff */
[----:B------:R-:W-:Y:S02]  /*3390*/  LOP3.LUT R85, R3, 0x64, RZ, 0xfc, !PT ;  /* 0x0000006403557812 */ /* 0x000fe400078efcff */
[----:B------:R-:W-:-:S02]  /*33a0*/  PLOP3.LUT P1, PT, PT, PT, UP1, 0x80, 0x8 ;  /* 0x000000000008781c */ /* 0x000fc40003f2f018 */
[----:B------:R-:W-:Y:S02]  /*33b0*/  PLOP3.LUT P2, PT, PT, PT, UP1, 0x80, 0x8 ;  /* 0x000000000008781c */ /* 0x000fe40003f4f018 */
[----:B------:R-:W-:Y:S02]  /*33c0*/  ISETP.LT.AND P0, PT, R87, UR12, P0 ;  /* 0x0000000c57007c0c */ /* 0x000fe40008701270 */
[----:B------:R-:W-:Y:S02]  /*33d0*/  PRMT R146, RZ, 0x7610, R146 ;  /* 0x00007610ff927816 */ /* 0x000fe40000000092 */
[----:B------:R-:W-:Y:S02]  /*33e0*/  ISETP.LT.AND P1, PT, R93, UR12, P1 ;  /* 0x0000000c5d007c0c */ /* 0x000fe40008f21270 */
[----:B------:R-:W-:Y:S02]  /*33f0*/  ISETP.LT.AND P2, PT, R85, UR12, P2 ;  /* 0x0000000c55007c0c */ /* 0x000fe40009741270 */
[----:B------:R-:W-:Y:S01]  /*3400*/  LOP3.LUT R83, R3, 0x66, RZ, 0xfc, !PT ;  /* 0x0000006603537812 */ /* 0x000fe200078efcff */
[----:B------:R-:W2:Y:S01]  /*3410*/  @P3 LDG.E.U16 R146, desc[UR22][R70.64] ;  /* 0x0000001646923981 */ /* 0x000ea2000c1e1500 */
[----:B------:R-:W-:-:S02]  /*3420*/  PLOP3.LUT P4, PT, PT, PT, UP1, 0x80, 0x8 ;  /* 0x000000000008781c */ /* 0x000fc40003f8f018 */
[----:B------:R-:W-:Y:S02]  /*3430*/  PRMT R124, RZ, 0x7610, R124 ;  /* 0x00007610ff7c7816 */ /* 0x000fe4000000007c */
[----:B------:R-:W-:Y:S02]  /*3440*/  LOP3.LUT R111, R3, 0x72, RZ, 0xfc, !PT ;  /* 0x00000072036f7812 */ /* 0x000fe400078efcff */
[----:B------:R-:W-:Y:S02]  /*3450*/  PLOP3.LUT P3, PT, PT, PT, UP1, 0x80, 0x8 ;  /* 0x000000000008781c */ /* 0x000fe40003f6f018 */
[----:B------:R-:W-:Y:S01]  /*3460*/  ISETP.LT.AND P4, PT, R83, UR12, P4 ;  /* 0x0000000c53007c0c */ /* 0x000fe2000a781270 */
[----:B------:R-:W2:Y:S01]  /*3470*/  @P0 LDG.E.U16 R124, desc[UR22][R54.64] ;  /* 0x00000016367c0981 */ /* 0x000ea2000c1e1500 */
[----:B------:R-:W-:Y:S02]  /*3480*/  PRMT R136, RZ, 0x7610, R136 ;  /* 0x00007610ff887816 */ /* 0x000fe40000000088 */
[----:B------:R-:W-:-:S02]  /*3490*/  PRMT R119, RZ, 0x7610, R119 ;  /* 0x00007610ff777816 */ /* 0x000fc40000000077 */
[----:B------:R-:W-:Y:S02]  /*34a0*/  ISETP.LT.AND P3, PT, R111, UR12, P3 ;  /* 0x0000000c6f007c0c */ /* 0x000fe40009f61270 */
[C---:B------:R-:W-:Y:S01]  /*34b0*/  LOP3.LUT R99, R3.reuse, 0x68, RZ, 0xfc, !PT ;  /* 0x0000006803637812 */ /* 0x040fe200078efcff */
[----:B------:R-:W2:Y:S01]  /*34c0*/  @P1 LDG.E.U16 R136, desc[UR22][R56.64] ;  /* 0x0000001638881981 */ /* 0x000ea2000c1e1500 */
[----:B------:R-:W-:Y:S02]  /*34d0*/  PLOP3.LUT P0, PT, PT, PT, UP1, 0x80, 0x8 ;  /* 0x000000000008781c */ /* 0x000fe40003f0f018 */
[----:B------:R-:W-:Y:S01]  /*34e0*/  PRMT R140, RZ, 0x7610, R140 ;  /* 0x00007610ff8c7816 */ /* 0x000fe2000000008c */
[----:B------:R-:W3:Y:S01]  /*34f0*/  @P2 LDG.E.U16 R119, desc[UR22][R60.64] ;  /* 0x000000163c772981 */ /* 0x000ee2000c1e1500 */
[----:B------:R-:W-:Y:S02]  /*3500*/  LOP3.LUT R101, R3, 0x6a, RZ, 0xfc, !PT ;  /* 0x0000006a03657812 */ /* 0x000fe400078efcff */
[----:B------:R-:W-:-:S02]  /*3510*/  PLOP3.LUT P1, PT, PT, PT, UP1, 0x80, 0x8 ;  /* 0x000000000008781c */ /* 0x000fc40003f2f018 */
[----:B------:R-:W-:Y:S01]  /*3520*/  ISETP.LT.AND P0, PT, R99, UR12, P0 ;  /* 0x0000000c63007c0c */ /* 0x000fe20008701270 */
[----:B------:R-:W3:Y:S01]  /*3530*/  @P4 LDG.E.U16 R140, desc[UR22][R62.64] ;  /* 0x000000163e8c4981 */ /* 0x000ee2000c1e1500 */
[----:B------:R-:W-:Y:S02]  /*3540*/  LOP3.LUT R45, R3, 0x6c, RZ, 0xfc, !PT ;  /* 0x0000006c032d7812 */ /* 0x000fe400078efcff */
[----:B------:R-:W-:Y:S02]  /*3550*/  PLOP3.LUT P2, PT, PT, PT, UP1, 0x80, 0x8 ;  /* 0x000000000008781c */ /* 0x000fe40003f4f018 */
[----:B------:R-:W-:Y:S02]  /*3560*/  PRMT R150, RZ, 0x7610, R150 ;  /* 0x00007610ff967816 */ /* 0x000fe40000000096 */
[----:B------:R-:W-:Y:S02]  /*3570*/  ISETP.LT.AND P1, PT, R101, UR12, P1 ;  /* 0x0000000c65007c0c */ /* 0x000fe40008f21270 */
[----:B------:R-:W-:-:S02]  /*3580*/  ISETP.LT.AND P2, PT, R45, UR12, P2 ;  /* 0x0000000c2d007c0c */ /* 0x000fc40009741270 */
[----:B------:R-:W-:Y:S01]  /*3590*/  LOP3.LUT R39, R3, 0x70, RZ, 0xfc, !PT ;  /* 0x0000007003277812 */ /* 0x000fe200078efcff */
[----:B------:R0:W3:Y:S01]  /*35a0*/  @P3 LDG.E.U16 R150, desc[UR22][R46.64] ;  /* 0x000000162e963981 */ /* 0x0000e2000c1e1500 */
[----:B------:R-:W-:Y:S02]  /*35b0*/  PLOP3.LUT P4, PT, PT, PT, UP1, 0x80, 0x8 ;  /* 0x000000000008781c */ /* 0x000fe40003f8f018 */
[----:B------:R-:W-:Y:S02]  /*35c0*/  PRMT R142, RZ, 0x7610, R142 ;  /* 0x00007610ff8e7816 */ /* 0x000fe4000000008e */
[----:B------:R-:W-:Y:S02]  /*35d0*/  PLOP3.LUT P3, PT, PT, PT, UP1, 0x80, 0x8 ;  /* 0x000000000008781c */ /* 0x000fe40003f6f018 */
[----:B------:R-:W-:Y:S01]  /*35e0*/  ISETP.LT.AND P4, PT, R39, UR12, P4 ;  /* 0x0000000c27007c0c */ /* 0x000fe2000a781270 */
[----:B------:R-:W-:Y:S01]  /*35f0*/  IMAD R18, R141, UR15, RZ ;  /* 0x0000000f8d127c24 */ /* 0x000fe2000f8e02ff */
[----:B------:R-:W-:Y:S01]  /*3600*/  PRMT R144, RZ, 0x7610, R144 ;  /* 0x00007610ff907816 */ /* 0x000fe20000000090 */
[----:B------:R-:W3:Y:S01]  /*3610*/  @P0 LDG.E.U16 R142, desc[UR22][R64.64] ;  /* 0x00000016408e0981 */ /* 0x000ee2000c1e1500 */
[----:B------:R-:W-:-:S02]  /*3620*/  PRMT R121, RZ, 0x7610, R121 ;  /* 0x00007610ff797816 */ /* 0x000fc40000000079 */
[C---:B------:R-:W-:Y:S02]  /*3630*/  ISETP.LT.AND P3, PT, R3.reuse, UR12, P3 ;  /* 0x0000000c03007c0c */ /* 0x040fe40009f61270 */
[C---:B------:R-:W-:Y:S01]  /*3640*/  LOP3.LUT R107, R3.reuse, 0x78, RZ, 0xfc, !PT ;  /* 0x00000078036b7812 */ /* 0x040fe200078efcff */
[----:B------:R-:W3:Y:S01]  /*3650*/  @P1 LDG.E.U16 R144, desc[UR22][R66.64] ;  /* 0x0000001642901981 */ /* 0x000ee2000c1e1500 */
[----:B------:R-:W-:Y:S02]  /*3660*/  PLOP3.LUT P0, PT, PT, PT, UP1, 0x80, 0x8 ;  /* 0x000000000008781c */ /* 0x000fe40003f0f018 */
[----:B------:R-:W-:Y:S01]  /*3670*/  PRMT R148, RZ, 0x7610, R148 ;  /* 0x00007610ff947816 */ /* 0x000fe20000000094 */
[----:B------:R-:W3:Y:S01]  /*3680*/  @P2 LDG.E.U16 R121, desc[UR22][R68.64] ;  /* 0x0000001644792981 */ /* 0x000ee2000c1e1500 */
[----:B------:R-:W-:Y:S02]  /*3690*/  LEA R76, P6, R18, UR26, 0x1 ;  /* 0x0000001a124c7c11 */ /* 0x000fe4000f8c08ff */
[----:B------:R-:W-:-:S02]  /*36a0*/  LOP3.LUT R109, R3, 0x74, RZ, 0xfc, !PT ;  /* 0x00000074036d7812 */ /* 0x000fc400078efcff */
[----:B------:R-:W-:Y:S01]  /*36b0*/  PLOP3.LUT P2, PT, PT, PT, UP1, 0x80, 0x8 ;  /* 0x000000000008781c */ /* 0x000fe20003f4f018 */
[----:B------:R-:W4:Y:S01]  /*36c0*/  @P4 LDG.E.U16 R148, desc[UR22][R72.64] ;  /* 0x0000001648944981 */ /* 0x000f22000c1e1500 */
[----:B------:R-:W-:Y:S02]  /*36d0*/  LOP3.LUT R19, R3, 0x2, RZ, 0xfc, !PT ;  /* 0x0000000203137812 */ /* 0x000fe400078efcff */
[----:B------:R-:W-:Y:S02]  /*36e0*/  PLOP3.LUT P1, PT, PT, PT, UP1, 0x80, 0x8 ;  /* 0x000000000008781c */ /* 0x000fe40003f2f018 */
[----:B------:R-:W-:Y:S02]  /*36f0*/  ISETP.LT.AND P0, PT, R107, UR12, P0 ;  /* 0x0000000c6b007c0c */ /* 0x000fe40008701270 */
[----:B------:R-:W-:Y:S01]  /*3700*/  PRMT R40, RZ, 0x7610, R40 ;  /* 0x00007610ff287816 */ /* 0x000fe20000000028 */
[----:B------:R-:W-:Y:S01]  /*3710*/  IMAD R23, R23, UR4, RZ ;  /* 0x0000000417177c24 */ /* 0x000fe2000f8e02ff */
[----:B------:R-:W-:-:S02]  /*3720*/  LEA.HI.X.SX32 R156, R18, UR27, 0x1, P6 ;  /* 0x0000001b129c7c11 */ /* 0x000fc4000b0f0eff */
[----:B------:R-:W-:Y:S02]  /*3730*/  ISETP.LT.AND P2, PT, R109, UR12, P2 ;  /* 0x0000000c6d007c0c */ /* 0x000fe40009741270 */
[----:B------:R-:W-:Y:S01]  /*3740*/  ISETP.LT.AND P1, PT, R19, UR12, P1 ;  /* 0x0000000c13007c0c */ /* 0x000fe20008f21270 */
[----:B------:R-:W5:Y:S01]  /*3750*/  @P3 LDG.E.U16 R40, desc[UR22][R126.64] ;  /* 0x000000167e283981 */ /* 0x000f62000c1e1500 */
[C---:B------:R-:W-:Y:S02]  /*3760*/  LOP3.LUT R113, R3.reuse, 0x76, RZ, 0xfc, !PT ;  /* 0x0000007603717812 */ /* 0x040fe400078efcff */
[----:B------:R-:W-:Y:S02]  /*3770*/  PLOP3.LUT P6, PT, PT, PT, UP1, 0x80, 0x8 ;  /* 0x000000000008781c */ /* 0x000fe40003fcf018 */
[----:B------:R-:W-:Y:S02]  /*3780*/  LOP3.LUT R103, R3, 0x7a, RZ, 0xfc, !PT ;  /* 0x0000007a03677812 */ /* 0x000fe400078efcff */
[----:B------:R-:W-:-:S02]  /*3790*/  PLOP3.LUT P4, PT, PT, PT, UP1, 0x80, 0x8 ;  /* 0x000000000008781c */ /* 0x000fc40003f8f018 */
[----:B------:R-:W-:Y:S01]  /*37a0*/  PRMT R152, RZ, 0x7610, R152 ;  /* 0x00007610ff987816 */ /* 0x000fe20000000098 */
[----:B------:R-:W-:Y:S01]  /*37b0*/  IMAD R26, R26, UR4, RZ ;  /* 0x000000041a1a7c24 */ /* 0x000fe2000f8e02ff */
[----:B------:R-:W-:Y:S02]  /*37c0*/  ISETP.LT.AND P3, PT, R113, UR12, P6 ;  /* 0x0000000c71007c0c */ /* 0x000fe4000b761270 */
[----:B------:R-:W-:Y:S02]  /*37d0*/  ISETP.LT.AND P4, PT, R103, UR12, P4 ;  /* 0x0000000c67007c0c */ /* 0x000fe4000a781270 */
[----:B0-----:R-:W-:Y:S01]  /*37e0*/  LEA R46, P6, R23, R76, 0x1 ;  /* 0x0000004c172e7211 */ /* 0x001fe200078c08ff */
[----:B------:R0:W5:Y:S01]  /*37f0*/  @P0 LDG.E.U16 R152, desc[UR22][R50.64] ;  /* 0x0000001632980981 */ /* 0x000162000c1e1500 */
[----:B------:R-:W-:Y:S02]  /*3800*/  PRMT R123, RZ, 0x7610, R123 ;  /* 0x00007610ff7b7816 */ /* 0x000fe4000000007b */
[----:B------:R-:W-:Y:S01]  /*3810*/  PRMT R134, RZ, 0x7610, R134 ;  /* 0x00007610ff867816 */ /* 0x000fe20000000086 */
[----:B------:R-:W-:Y:S01]  /*3820*/  IMAD R25, R25, UR4, RZ ;  /* 0x0000000419197c24 */ /* 0x000fe2000f8e02ff */
[----:B------:R-:W-:Y:S01]  /*3830*/  LEA.HI.X.SX32 R47, R23, R156, 0x1, P6 ;  /* 0x0000009c172f7211 */ /* 0x000fe200030f0eff */
[----:B------:R-:W-:Y:S01]  /*3840*/  IMAD R29, R29, UR4, RZ ;  /* 0x000000041d1d7c24 */ /* 0x000fe2000f8e02ff */
[----:B------:R-:W-:Y:S01]  /*3850*/  PRMT R154, RZ, 0x7610, R154 ;  /* 0x00007610ff9a7816 */ /* 0x000fe2000000009a */
[----:B------:R1:W5:Y:S01]  /*3860*/  @P2 LDG.E.U16 R123, desc[UR22][R48.64] ;  /* 0x00000016307b2981 */ /* 0x000362000c1e1500 */
[----:B0-----:R-:W-:Y:S01]  /*3870*/  LEA R50, P6, R26, R76, 0x1 ;  /* 0x0000004c1a327211 */ /* 0x001fe200078c08ff */
[----:B------:R-:W-:-:S02]  /*3880*/  IMAD R28, R28, UR4, RZ ;  /* 0x000000041c1c7c24 */ /* 0x000fc4000f8e02ff */
[----:B------:R-:W5:Y:S01]  /*3890*/  @P1 LDG.E.U16 R134, desc[UR22][R128.64] ;  /* 0x0000001680861981 */ /* 0x000f62000c1e1500 */
[----:B------:R-:W-:Y:S01]  /*38a0*/  IMAD R34, R34, UR4, RZ ;  /* 0x0000000422227c24 */ /* 0x000fe2000f8e02ff */
[----:B------:R-:W-:Y:S02]  /*38b0*/  LEA.HI.X.SX32 R51, R26, R156, 0x1, P6 ;  /* 0x0000009c1a337211 */ /* 0x000fe400030f0eff */
[-C--:B------:R-:W-:Y:S01]  /*38c0*/  LEA R54, P6, R29, R76.reuse, 0x1 ;  /* 0x0000004c1d367211 */ /* 0x080fe200078c08ff */
[----:B------:R0:W5:Y:S01]  /*38d0*/  @P4 LDG.E.U16 R154, desc[UR22][R52.64] ;  /* 0x00000016349a4981 */ /* 0x000162000c1e1500 */
[----:B-1----:R-:W-:Y:S01]  /*38e0*/  LEA R48, P1, R25, R76, 0x1 ;  /* 0x0000004c19307211 */ /* 0x002fe200078208ff */
[----:B------:R-:W-:Y:S01]  /*38f0*/  IMAD R32, R32, UR4, RZ ;  /* 0x0000000420207c24 */ /* 0x000fe2000f8e02ff */
[-C--:B------:R-:W-:Y:S02]  /*3900*/  LEA.HI.X.SX32 R55, R29, R156.reuse, 0x1, P6 ;  /* 0x0000009c1d377211 */ /* 0x080fe400030f0eff */
[----:B------:R-:W-:Y:S01]  /*3910*/  LEA.HI.X.SX32 R49, R25, R156, 0x1, P1 ;  /* 0x0000009c19317211 */ /* 0x000fe200008f0eff */
[----:B------:R-:W-:Y:S01]  /*3920*/  IMAD R33, R33, UR4, RZ ;  /* 0x0000000421217c24 */ /* 0x000fe2000f8e02ff */
[----:B------:R-:W-:-:S02]  /*3930*/  LEA R58, P6, R34, R76, 0x1 ;  /* 0x0000004c223a7211 */ /* 0x000fc400078c08ff */
[----:B0-----:R-:W-:Y:S01]  /*3940*/  LEA R52, P1, R28, R76, 0x1 ;  /* 0x0000004c1c347211 */ /* 0x001fe200078208ff */
[----:B------:R-:W-:Y:S01]  /*3950*/  IMAD R35, R35, UR4, RZ ;  /* 0x0000000423237c24 */ /* 0x000fe2000f8e02ff */
[-C--:B------:R-:W-:Y:S02]  /*3960*/  LEA.HI.X.SX32 R59, R34, R156.reuse, 0x1, P6 ;  /* 0x0000009c223b7211 */ /* 0x080fe400030f0eff */
[----:B------:R-:W-:Y:S01]  /*3970*/  LEA.HI.X.SX32 R53, R28, R156, 0x1, P1 ;  /* 0x0000009c1c357211 */ /* 0x000fe200008f0eff */
[----:B------:R-:W-:Y:S01]  /*3980*/  IMAD R27, R27, UR4, RZ ;  /* 0x000000041b1b7c24 */ /* 0x000fe2000f8e02ff */
[CC--:B------:R-:W-:Y:S02]  /*3990*/  LEA R56, P1, R32.reuse, R76.reuse, 0x1 ;  /* 0x0000004c20387211 */ /* 0x0c0fe400078208ff */
[----:B------:R-:W-:Y:S01]  /*39a0*/  LEA R62, P6, R33, R76, 0x1 ;  /* 0x0000004c213e7211 */ /* 0x000fe200078c08ff */
[----:B------:R-:W-:Y:S01]  /*39b0*/  IMAD R31, R31, UR4, RZ ;  /* 0x000000041f1f7c24 */ /* 0x000fe2000f8e02ff */
[----:B------:R-:W-:Y:S01]  /*39c0*/  LEA.HI.X.SX32 R57, R32, R156, 0x1, P1 ;  /* 0x0000009c20397211 */ /* 0x000fe200008f0eff */
[----:B------:R-:W-:Y:S01]  /*39d0*/  IMAD R16, R16, UR4, RZ ;  /* 0x0000000410107c24 */ /* 0x000fe2000f8e02ff */
[----:B------:R-:W-:-:S02]  /*39e0*/  LEA R60, P1, R35, R76, 0x1 ;  /* 0x0000004c233c7211 */ /* 0x000fc400078208ff */
[----:B------:R-:W-:Y:S02]  /*39f0*/  LEA.HI.X.SX32 R63, R33, R156, 0x1, P6 ;  /* 0x0000009c213f7211 */ /* 0x000fe400030f0eff */
[----:B------:R-:W-:Y:S01]  /*3a00*/  LEA R66, P6, R27, R76, 0x1 ;  /* 0x0000004c1b427211 */ /* 0x000fe200078c08ff */
[----:B------:R-:W-:Y:S01]  /*3a10*/  IMAD R17, R17, UR4, RZ ;  /* 0x0000000411117c24 */ /* 0x000fe2000f8e02ff */
[----:B------:R-:W-:Y:S01]  /*3a20*/  LEA.HI.X.SX32 R61, R35, R156, 0x1, P1 ;  /* 0x0000009c233d7211 */ /* 0x000fe200008f0eff */
[----:B------:R-:W-:Y:S01]  /*3a30*/  IMAD R13, R13, UR4, RZ ;  /* 0x000000040d0d7c24 */ /* 0x000fe2000f8e02ff */
[----:B------:R-:W-:Y:S02]  /*3a40*/  LEA R64, P1, R31, R76, 0x1 ;  /* 0x0000004c1f407211 */ /* 0x000fe400078208ff */
[----:B------:R-:W-:Y:S02]  /*3a50*/  LEA.HI.X.SX32 R67, R27, R156, 0x1, P6 ;  /* 0x0000009c1b437211 */ /* 0x000fe400030f0eff */
[----:B------:R-:W-:Y:S01]  /*3a60*/  LEA R70, P6, R16, R76, 0x1 ;  /* 0x0000004c10467211 */ /* 0x000fe200078c08ff */
[----:B------:R-:W-:Y:S01]  /*3a70*/  IMAD R15, R15, UR4, RZ ;  /* 0x000000040f0f7c24 */ /* 0x000fe2000f8e02ff */
[----:B------:R-:W-:Y:S01]  /*3a80*/  LEA.HI.X.SX32 R65, R31, R156, 0x1, P1 ;  /* 0x0000009c1f417211 */ /* 0x000fe200008f0eff */
[----:B------:R-:W-:Y:S01]  /*3a90*/  IMAD R11, R11, UR4, RZ ;  /* 0x000000040b0b7c24 */ /* 0x000fe2000f8e02ff */
[----:B------:R-:W-:-:S02]  /*3aa0*/  LOP3.LUT R77, R3, 0x4, RZ, 0xfc, !PT ;  /* 0x00000004034d7812 */ /* 0x000fc400078efcff */
[----:B------:R-:W-:Y:S02]  /*3ab0*/  PLOP3.LUT P0, PT, PT, PT, UP1, 0x80, 0x8 ;  /* 0x000000000008781c */ /* 0x000fe40003f0f018 */
[----:B------:R-:W-:Y:S02]  /*3ac0*/  LEA R68, P1, R17, R76, 0x1 ;  /* 0x0000004c11447211 */ /* 0x000fe400078208ff */
[----:B------:R-:W-:Y:S02]  /*3ad0*/  LEA.HI.X.SX32 R71, R16, R156, 0x1, P6 ;  /* 0x0000009c10477211 */ /* 0x000fe400030f0eff */
[----:B------:R-:W-:Y:S02]  /*3ae0*/  LEA R74, P6, R13, R76, 0x1 ;  /* 0x0000004c0d4a7211 */ /* 0x000fe400078c08ff */
[----:B------:R-:W-:Y:S02]  /*3af0*/  LEA.HI.X.SX32 R69, R17, R156, 0x1, P1 ;  /* 0x0000009c11457211 */ /* 0x000fe400008f0eff */
[----:B------:R-:W-:-:S02]  /*3b00*/  ISETP.LT.AND P0, PT, R77, UR12, P0 ;  /* 0x0000000c4d007c0c */ /* 0x000fc40008701270 */
[----:B------:R-:W-:Y:S02]  /*3b10*/  LEA R72, P1, R15, R76, 0x1 ;  /* 0x0000004c0f487211 */ /* 0x000fe400078208ff */
[----:B------:R-:W-:Y:S02]  /*3b20*/  LEA.HI.X.SX32 R75, R13, R156, 0x1, P6 ;  /* 0x0000009c0d4b7211 */ /* 0x000fe400030f0eff */
[----:B------:R-:W-:Y:S02]  /*3b30*/  LEA R76, P6, R11, R76, 0x1 ;  /* 0x0000004c0b4c7211 */ /* 0x000fe400078c08ff */
[----:B------:R-:W-:Y:S02]  /*3b40*/  LOP3.LUT R19, R3, 0x7c, RZ, 0xfc, !PT ;  /* 0x0000007c03137812 */ /* 0x000fe400078efcff */
[----:B------:R-:W-:Y:S02]  /*3b50*/  LEA.HI.X.SX32 R77, R11, R156, 0x1, P6 ;  /* 0x0000009c0b4d7211 */ /* 0x000fe400030f0eff */
[----:B------:R-:W-:-:S02]  /*3b60*/  PRMT R11, RZ, 0x7610, R11 ;  /* 0x00007610ff0b7816 */ /* 0x000fc4000000000b */
[----:B------:R-:W-:Y:S02]  /*3b70*/  PLOP3.LUT P2, PT, PT, PT, UP1, 0x80, 0x8 ;  /* 0x000000000008781c */ /* 0x000fe40003f4f018 */
[----:B------:R-:W-:Y:S02]  /*3b80*/  LEA.HI.X.SX32 R73, R15, R156, 0x1, P1 ;  /* 0x0000009c0f497211 */ /* 0x000fe400008f0eff */
[----:B------:R-:W-:Y:S01]  /*3b90*/  ISETP.LT.AND P2, PT, R19, UR12, P2 ;  /* 0x0000000c13007c0c */ /* 0x000fe20009741270 */
[----:B------:R-:W5:Y:S01]  /*3ba0*/  @P0 LDG.E.U16 R11, desc[UR22][R130.64] ;  /* 0x00000016820b0981 */ /* 0x000f62000c1e1500 */
[C---:B------:R-:W-:Y:S02]  /*3bb0*/  LOP3.LUT R125, R3.reuse, 0x6, RZ, 0xfc, !PT ;  /* 0x00000006037d7812 */ /* 0x040fe400078efcff */
[----:B------:R-:W-:Y:S02]  /*3bc0*/  LOP3.LUT R18, R3, 0x7e, RZ, 0xfc, !PT ;  /* 0x0000007e03127812 */ /* 0x000fe400078efcff */
[----:B------:R-:W-:-:S02]  /*3bd0*/  PLOP3.LUT P4, PT, PT, PT, UP1, 0x80, 0x8 ;  /* 0x000000000008781c */ /* 0x000fc40003f8f018 */
[----:B------:R-:W-:Y:S02]  /*3be0*/  PLOP3.LUT P1, PT, PT, PT, UP1, 0x80, 0x8 ;  /* 0x000000000008781c */ /* 0x000fe40003f2f018 */
[----:B------:R-:W-:Y:S02]  /*3bf0*/  PLOP3.LUT P0, PT, PT, PT, UP1, 0x80, 0x8 ;  /* 0x000000000008781c */ /* 0x000fe40003f0f018 */
[----:B------:R-:W-:Y:S02]  /*3c00*/  ISETP.LT.AND P4, PT, R18, UR12, P4 ;  /* 0x0000000c12007c0c */ /* 0x000fe4000a781270 */
[----:B------:R-:W-:Y:S02]  /*3c10*/  ISETP.LT.AND P1, PT, R125, UR12, P1 ;  /* 0x0000000c7d007c0c */ /* 0x000fe40008f21270 */
[----:B------:R-:W-:Y:S02]  /*3c20*/  ISETP.LT.AND P0, PT, R141, UR12, P0 ;  /* 0x0000000c8d007c0c */ /* 0x000fe40008701270 */
[----:B------:R-:W-:-:S02]  /*3c30*/  PRMT R25, RZ, 0x7610, R25 ;  /* 0x00007610ff197816 */ /* 0x000fc40000000019 */
[----:B------:R-:W-:Y:S02]  /*3c40*/  PRMT R28, RZ, 0x7610, R28 ;  /* 0x00007610ff1c7816 */ /* 0x000fe4000000001c */
[----:B------:R-:W-:Y:S02]  /*3c50*/  PRMT R32, RZ, 0x7610, R32 ;  /* 0x00007610ff207816 */ /* 0x000fe40000000020 */
[----:B------:R-:W-:Y:S01]  /*3c60*/  PRMT R26, RZ, 0x7610, R26 ;  /* 0x00007610ff1a7816 */ /* 0x000fe2000000001a */
[----:B------:R0:W5:Y:S01]  /*3c70*/  @P2 LDG.E.U16 R25, desc[UR22][R6.64] ;  /* 0x0000001606192981 */ /* 0x000162000c1e1500 */
[----:B------:R-:W-:Y:S02]  /*3c80*/  PRMT R27, RZ, 0x7610, R27 ;  /* 0x00007610ff1b7816 */ /* 0x000fe4000000001b */
[----:B------:R-:W-:Y:S01]  /*3c90*/  PRMT R35, RZ, 0x7610, R35 ;  /* 0x00007610ff237816 */ /* 0x000fe20000000023 */
[----:B------:R1:W5:Y:S01]  /*3ca0*/  @P3 LDG.E.U16 R28, desc[UR22][R4.64] ;  /* 0x00000016041c3981 */ /* 0x000362000c1e1500 */
[----:B------:R-:W-:-:S02]  /*3cb0*/  PRMT R29, RZ, 0x7610, R29 ;  /* 0x00007610ff1d7816 */ /* 0x000fc4000000001d */
[----:B------:R-:W-:Y:S01]  /*3cc0*/  PRMT R125, RZ, 0x7610, R125 ;  /* 0x00007610ff7d7816 */ /* 0x000fe2000000007d */
[----:B------:R1:W5:Y:S01]  /*3cd0*/  @P4 LDG.E.U16 R32, desc[UR22][R90.64] ;  /* 0x000000165a204981 */ /* 0x000362000c1e1500 */
[----:B------:R-:W-:Y:S02]  /*3ce0*/  PRMT R34, RZ, 0x7610, R34 ;  /* 0x00007610ff227816 */ /* 0x000fe40000000022 */
[----:B0-----:R-:W-:Y:S01]  /*3cf0*/  PRMT R6, RZ, 0x7610, R6 ;  /* 0x00007610ff067816 */ /* 0x001fe20000000006 */
[----:B------:R-:W5:Y:S01]  /*3d00*/  @P1 LDG.E.U16 R26, desc[UR22][R132.64] ;  /* 0x00000016841a1981 */ /* 0x000f62000c1e1500 */
[----:B-1----:R-:W-:-:S03]  /*3d10*/  PRMT R5, RZ, 0x7610, R5 ;  /* 0x00007610ff057816 */ /* 0x002fc60000000005 */
[----:B------:R-:W5:Y:S04]  /*3d20*/  @P0 LDG.E.U16 R27, desc[UR22][R46.64] ;  /* 0x000000162e1b0981 */ /* 0x000f68000c1e1500 */
[----:B------:R-:W5:Y:S04]  /*3d30*/  @P0 LDG.E.U16 R35, desc[UR22][R62.64] ;  /* 0x000000163e230981 */ /* 0x000f68000c1e1500 */
[----:B------:R-:W5:Y:S04]  /*3d40*/  @P0 LDG.E.U16 R29, desc[UR22][R48.64] ;  /* 0x00000016301d0981 */ /* 0x000f68000c1e1500 */
[----:B------:R-:W5:Y:S04]  /*3d50*/  @P0 LDG.E.U16 R125, desc[UR22][R64.64] ;  /* 0x00000016407d0981 */ /* 0x000f68000c1e1500 */
[----:B------:R-:W5:Y:S04]  /*3d60*/  @P0 LDG.E.U16 R34, desc[UR22][R50.64] ;  /* 0x0000001632220981 */ /* 0x000f68000c1e1500 */
[----:B------:R-:W5:Y:S01]  /*3d70*/  @P0 LDG.E.U16 R6, desc[UR22][R66.64] ;  /* 0x0000001642060981 */ /* 0x000f62000c1e1500 */
[----:B------:R-:W-:-:S03]  /*3d80*/  PRMT R91, RZ, 0x7610, R91 ;  /* 0x00007610ff5b7816 */ /* 0x000fc6000000005b */
[----:B------:R-:W5:Y:S01]  /*3d90*/  @P0 LDG.E.U16 R5, desc[UR22][R52.64] ;  /* 0x0000001634050981 */ /* 0x000f62000c1e1500 */
[----:B------:R-:W-:Y:S02]  /*3da0*/  PRMT R4, RZ, 0x7610, R4 ;  /* 0x00007610ff047816 */ /* 0x000fe40000000004 */
[----:B------:R-:W-:Y:S01]  /*3db0*/  PRMT R156, RZ, 0x7610, R156 ;  /* 0x00007610ff9c7816 */ /* 0x000fe2000000009c */
[----:B------:R-:W5:Y:S01]  /*3dc0*/  @P0 LDG.E.U16 R91, desc[UR22][R68.64] ;  /* 0x00000016445b0981 */ /* 0x000f62000c1e1500 */
[----:B------:R-:W-:-:S03]  /*3dd0*/  PRMT R31, RZ, 0x7610, R31 ;  /* 0x00007610ff1f7816 */ /* 0x000fc6000000001f */
[----:B------:R-:W5:Y:S04]  /*3de0*/  @P0 LDG.E.U16 R4, desc[UR22][R54.64] ;  /* 0x0000001636040981 */ /* 0x000f68000c1e1500 */
[----:B------:R-:W5:Y:S04]  /*3df0*/  @P0 LDG.E.U16 R156, desc[UR22][R70.64] ;  /* 0x00000016469c0981 */ /* 0x000f68000c1e1500 */
[----:B------:R-:W5:Y:S01]  /*3e00*/  @P0 LDG.E.U16 R31, desc[UR22][R56.64] ;  /* 0x00000016381f0981 */ /* 0x000f62000c1e1500 */
[----:B------:R-:W-:Y:S02]  /*3e10*/  PRMT R135, RZ, 0x7610, R135 ;  /* 0x00007610ff877816 */ /* 0x000fe40000000087 */
[----:B------:R-:W-:-:S04]  /*3e20*/  PRMT R158, RZ, 0x7610, R158 ;  /* 0x00007610ff9e7816 */ /* 0x000fc8000000009e */
[----:B------:R-:W5:Y:S04]  /*3e30*/  @P0 LDG.E.U16 R135, desc[UR22][R72.64] ;  /* 0x0000001648870981 */ /* 0x000f68000c1e1500 */
[----:B------:R-:W5:Y:S01]  /*3e40*/  @P0 LDG.E.U16 R158, desc[UR22][R74.64] ;  /* 0x000000164a9e0981 */ /* 0x000f62000c1e1500 */
[----:B------:R-:W-:Y:S02]  /*3e50*/  PRMT R90, RZ, 0x7610, R90 ;  /* 0x00007610ff5a7816 */ /* 0x000fe4000000005a */
[----:B------:R-:W-:Y:S02]  /*3e60*/  PRMT R33, RZ, 0x7610, R33 ;  /* 0x00007610ff217816 */ /* 0x000fe40000000021 */
[----:B------:R-:W-:Y:S02]  /*3e70*/  PRMT R137, RZ, 0x7610, R137 ;  /* 0x00007610ff897816 */ /* 0x000fe40000000089 */
[----:B------:R-:W5:Y:S04]  /*3e80*/  @P0 LDG.E.U16 R90, desc[UR22][R58.64] ;  /* 0x000000163a5a0981 */ /* 0x000f68000c1e1500 */
[----:B------:R-:W5:Y:S04]  /*3e90*/  @P0 LDG.E.U16 R33, desc[UR22][R60.64] ;  /* 0x000000163c210981 */ /* 0x000f68000c1e1500 */
[----:B------:R-:W5:Y:S01]  /*3ea0*/  @P0 LDG.E.U16 R137, desc[UR22][R76.64] ;  /* 0x000000164c890981 */ /* 0x000f62000c1e1500 */
[----:B------:R-:W-:-:S02]  /*3eb0*/  LOP3.LUT R16, R139, 0x3f, RZ, 0xc0, !PT ;  /* 0x0000003f8b107812 */ /* 0x000fc400078ec0ff */
[----:B------:R-:W-:Y:S01]  /*3ec0*/  SHF.R.S32.HI R17, RZ, 0x6, R139 ;  /* 0x00000006ff117819 */ /* 0x000fe2000001148b */
[----:B------:R-:W-:-:S04]  /*3ed0*/  @!UP2 UIADD3 UR4, UPT, UPT, -UR6, 0x100000, URZ ;  /* 0x001000000604a890 */ /* 0x000fc8000fffe1ff */
[----:B------:R-:W-:Y:S02]  /*3ee0*/  @!UP2 USHF.L.U32 UR5, UR4, 0xb, URZ ;  /* 0x0000000b0405a899 */ /* 0x000fe400080006ff */
[----:B------:R-:W-:Y:S01]  /*3ef0*/  @!UP2 USHF.L.U32 UR4, UR4, 0x1, URZ ;  /* 0x000000010404a899 */ /* 0x000fe200080006ff */
[----:B------:R-:W-:Y:S01]  /*3f00*/  IMAD.SHL.U32 R16, R16, 0x2, RZ ;  /* 0x0000000210107824 */ /* 0x000fe200078e00ff */
[----:B------:R-:W-:Y:S01]  /*3f10*/  SGXT R17, R17, 0x1 ;  /* 0x000000011111781a */ /* 0x000fe20000000200 */
[----:B------:R-:W-:-:S03]  /*3f20*/  VOTEU.ALL UP1, P5 ;  /* 0x0000000000ff7886 */ /* 0x000fc60002820000 */
[----:B------:R-:W-:-:S04]  /*3f30*/  LOP3.LUT R17, R16, 0x90, R17, 0x78, !PT ;  /* 0x0000009010117812 */ /* 0x000fc800078e7811 */
[----:B------:R-:W-:Y:S02]  /*3f40*/  LOP3.LUT R15, R17, 0x20, RZ, 0x3c, !PT ;  /* 0x00000020110f7812 */ /* 0x000fe400078e3cff */
[----:B------:R0:W1:Y:S01]  /*3f50*/  @!UP1 SYNCS.EXCH.64 URZ, [UR9+0xa008], UR4 ;  /* 0x00a0080409ff95b2 */ /* 0x0000620008000100 */
[----:B------:R-:W-:Y:S04]  /*3f60*/  STS.U16 [R17+UR9+0x400], R10 ;  /* 0x0004000a11007988 */ /* 0x000fe80008000409 */
[----:B------:R-:W-:Y:S04]  /*3f70*/  STS.U16 [R17+UR9+0x800], R14 ;  /* 0x0008000e11007988 */ /* 0x000fe80008000409 */
[----:B--2---:R-:W-:Y:S04]  /*3f80*/  STS.U16 [R17+UR9+0xc00], R30 ;  /* 0x000c001e11007988 */ /* 0x004fe80008000409 */
[----:B------:R-:W-:Y:S04]  /*3f90*/  STS.U16 [R17+UR9+0x1000], R42 ;  /* 0x0010002a11007988 */ /* 0x000fe80008000409 */
        /* <DEDUP_REMOVED lines=8> */
[----:B---3--:R-:W-:Y:S04]  /*4020*/  STS.U16 [R17+UR9+0x3400], R142 ;  /* 0x0034008e11007988 */ /* 0x008fe80008000409 */
[----:B----4-:R-:W-:Y:S04]  /*4030*/  STS.U16 [R17+UR9+0x3800], R148 ;  /* 0x0038009411007988 */ /* 0x010fe80008000409 */
[----:B-----5:R-:W-:Y:S04]  /*4040*/  STS.U16 [R17+UR9], R40 ;  /* 0x0000002811007988 */ /* 0x020fe80008000409 */
[----:B------:R-:W-:Y:S04]  /*4050*/  STS.U16 [R17+UR9+0x3c00], R152 ;  /* 0x003c009811007988 */ /* 0x000fe80008000409 */
[----:B------:R2:W-:Y:S02]  /*4060*/  STS.U16 [R15+UR9+0x900], R22 ;  /* 0x000900160f007988 */ /* 0x0005e40008000409 */
[----:B--2---:R-:W2:Y:S01]  /*4070*/  LDC.64 R22, c[0x0][0x3a8] ;  /* 0x0000ea00ff167b82 */ /* 0x004ea20000000a00 */
[----:B------:R-:W-:-:S02]  /*4080*/  LOP3.LUT R7, R139, 0x40, RZ, 0xc0, !PT ;  /* 0x000000408b077812 */ /* 0x000fc400078ec0ff */
[----:B------:R-:W-:-:S03]  /*4090*/  SHF.R.S32.HI R13, RZ, 0x1f, R20 ;  /* 0x0000001fff0d7819 */ /* 0x000fc60000011414 */
[----:B------:R-:W-:Y:S01]  /*40a0*/  IMAD R16, R7, 0x20, R16 ;  /* 0x0000002007107824 */ /* 0x000fe200078e0210 */
[----:B------:R-:W-:Y:S02]  /*40b0*/  SHF.L.U64.HI R20, R20, 0x1, R13 ;  /* 0x0000000114147819 */ /* 0x000fe4000001020d */
[C---:B------:R-:W-:Y:S02]  /*40c0*/  LOP3.LUT R14, R17.reuse, 0x40, RZ, 0x3c, !PT ;  /* 0x00000040110e7812 */ /* 0x040fe400078e3cff */
[----:B------:R-:W-:Y:S01]  /*40d0*/  LOP3.LUT R13, R17, 0x60, RZ, 0x3c, !PT ;  /* 0x00000060110d7812 */ /* 0x000fe200078e3cff */
[----:B------:R-:W-:Y:S01]  /*40e0*/  STS.U16 [R15+UR9+0x500], R8 ;  /* 0x000500080f007988 */ /* 0x000fe20008000409 */
[----:B--2---:R-:W-:-:S04]  /*40f0*/  IMAD R7, R3, R22, RZ ;  /* 0x0000001603077224 */ /* 0x004fc800078e02ff */
[C---:B------:R-:W-:Y:S01]  /*4100*/  IMAD R7, R22.reuse, 0x2, R7 ;  /* 0x0000000216077824 */ /* 0x040fe200078e0207 */
[----:B------:R-:W-:Y:S03]  /*4110*/  STS.U16 [R15+UR9+0xd00], R36 ;  /* 0x000d00240f007988 */ /* 0x000fe60008000409 */
[C---:B------:R-:W-:Y:S01]  /*4120*/  IMAD R7, R22.reuse, 0x2, R7 ;  /* 0x0000000216077824 */ /* 0x040fe200078e0207 */
        /* <DEDUP_REMOVED lines=14> */
[----:B------:R2:W-:Y:S04]  /*4210*/  STS.U16 [R14+UR9+0xa00], R21 ;  /* 0x000a00150e007988 */ /* 0x0005e80008000409 */
[----:B------:R-:W-:Y:S04]  /*4220*/  STS.U16 [R14+UR9+0xe00], R37 ;  /* 0x000e00250e007988 */ /* 0x000fe80008000409 */
[----:B------:R-:W-:Y:S01]  /*4230*/  STS.U16 [R14+UR9+0x1200], R41 ;  /* 0x001200290e007988 */ /* 0x000fe20008000409 */
[----:B--2---:R-:W-:-:S03]  /*4240*/  IMAD R21, R22, 0x2, R7 ;  /* 0x0000000216157824 */ /* 0x004fc600078e0207 */
        /* <DEDUP_REMOVED lines=11> */
[----:B------:R2:W-:Y:S01]  /*4300*/  STS.U16 [R14+UR9+0x200], R11 ;  /* 0x0002000b0e007988 */ /* 0x0005e20008000409 */
[----:B------:R-:W-:-:S03]  /*4310*/  LOP3.LUT R10, R16, 0x30, RZ, 0x3c, !PT ;  /* 0x00000030100a7812 */ /* 0x000fc600078e3cff */
[----:B------:R3:W-:Y:S01]  /*4320*/  STS.U16 [R13+UR9+0x700], R12 ;  /* 0x0007000c0d007988 */ /* 0x0007e20008000409 */
[----:B------:R-:W-:-:S03]  /*4330*/  IMAD R21, R22, 0x2, R21 ;  /* 0x0000000216157824 */ /* 0x000fc600078e0215 */
[----:B------:R-:W-:Y:S01]  /*4340*/  STS.U16 [R13+UR9+0xb00], R24 ;  /* 0x000b00180d007988 */ /* 0x000fe20008000409 */
[C---:B--2---:R-:W-:Y:S02]  /*4350*/  LOP3.LUT R11, R16.reuse, 0x20, RZ, 0x3c, !PT ;  /* 0x00000020100b7812 */ /* 0x044fe400078e3cff */
[C---:B---3--:R-:W-:Y:S01]  /*4360*/  LOP3.LUT R12, R16.reuse, 0x10, RZ, 0x3c, !PT ;  /* 0x00000010100c7812 */ /* 0x048fe200078e3cff */
        /* <DEDUP_REMOVED lines=21> */
[----:B------:R-:W-:-:S02]  /*44c0*/  LOP3.LUT R9, R16, 0x40, RZ, 0x3c, !PT ;  /* 0x0000004010097812 */ /* 0x000fc400078e3cff */
[----:B------:R-:W-:Y:S01]  /*44d0*/  LOP3.LUT R8, R16, 0x50, RZ, 0x3c, !PT ;  /* 0x0000005010087812 */ /* 0x000fe200078e3cff */
[--C-:B--2---:R-:W-:Y:S01]  /*44e0*/  IMAD R5, R22, 0x2, R21.reuse ;  /* 0x0000000216057824 */ /* 0x104fe200078e0215 */
[----:B------:R-:W-:-:S03]  /*44f0*/  SHF.R.S32.HI R24, RZ, 0x1f, R21 ;  /* 0x0000001fff187819 */ /* 0x000fc60000011415 */
[C---:B------:R-:W-:Y:S01]  /*4500*/  IMAD R29, R22.reuse, 0x2, R5 ;  /* 0x00000002161d7824 */ /* 0x040fe200078e0205 */
[----:B------:R-:W-:Y:S01]  /*4510*/  LEA R134, P0, R21, R92, 0x1 ;  /* 0x0000005c15867211 */ /* 0x000fe200078008ff */
[----:B------:R-:W-:Y:S02]  /*4520*/  STS.U16 [R10+UR9+0x8580], R91 ;  /* 0x0085805b0a007988 */ /* 0x000fe40008000409 */
[----:B------:R-:W-:Y:S02]  /*4530*/  IMAD R25, R22, 0x2, R29 ;  /* 0x0000000216197824 */ /* 0x000fe400078e021d */
[----:B------:R-:W-:Y:S04]  /*4540*/  STS.U16 [R9+UR9+0x8200], R4 ;  /* 0x0082000409007988 */ /* 0x000fe80008000409 */
[----:B------:R-:W-:Y:S04]  /*4550*/  STS.U16 [R9+UR9+0x8600], R156 ;  /* 0x0086009c09007988 */ /* 0x000fe80008000409 */
[----:B------:R2:W-:Y:S01]  /*4560*/  STS.U16 [R8+UR9+0x8280], R31 ;  /* 0x0082801f08007988 */ /* 0x0005e20008000409 */
[----:B------:R-:W-:-:S02]  /*4570*/  SHF.R.S32.HI R30, RZ, 0x1f, R5 ;  /* 0x0000001fff1e7819 */ /* 0x000fc40000011405 */
[----:B--2---:R-:W-:Y:S01]  /*4580*/  LEA.HI.X R31, R21, R20, R24, 0x1, P0 ;  /* 0x00000014151f7211 */ /* 0x004fe200000f0c18 */
[----:B------:R-:W-:Y:S01]  /*4590*/  IMAD R21, R22, 0x2, R25 ;  /* 0x0000000216157824 */ /* 0x000fe200078e0219 */
[----:B------:R-:W-:-:S03]  /*45a0*/  LEA R136, P0, R5, R92, 0x1 ;  /* 0x0000005c05887211 */ /* 0x000fc600078008ff */
[C-C-:B------:R-:W-:Y:S01]  /*45b0*/  IMAD R27, R22.reuse, 0x2, R21.reuse ;  /* 0x00000002161b7824 */ /* 0x140fe200078e0215 */
[----:B------:R-:W-:Y:S02]  /*45c0*/  LEA.HI.X R30, R5, R20, R30, 0x1, P0 ;  /* 0x00000014051e7211 */ /* 0x000fe400000f0c1e */
[----:B------:R-:W-:Y:S01]  /*45d0*/  SHF.R.S32.HI R28, RZ, 0x1f, R21 ;  /* 0x0000001fff1c7819 */ /* 0x000fe20000011415 */
[----:B------:R-:W-:Y:S01]  /*45e0*/  IMAD R5, R22, 0x2, R27 ;  /* 0x0000000216057824 */ /* 0x000fe200078e021b */
[----:B------:R-:W-:Y:S02]  /*45f0*/  LEA R142, P0, R21, R92, 0x1 ;  /* 0x0000005c158e7211 */ /* 0x000fe400078008ff */
[----:B------:R-:W-:Y:S02]  /*4600*/  LOP3.LUT R151, R3, 0x18, RZ, 0xfc, !PT ;  /* 0x0000001803977812 */ /* 0x000fe400078efcff */
[----:B------:R-:W-:Y:S02]  /*4610*/  SHF.R.S32.HI R4, RZ, 0x1f, R29 ;  /* 0x0000001fff047819 */ /* 0x000fe4000001141d */
[----:B------:R-:W-:-:S02]  /*4620*/  SHF.R.S32.HI R24, RZ, 0x1f, R25 ;  /* 0x0000001fff187819 */ /* 0x000fc40000011419 */
[-C--:B------:R-:W-:Y:S02]  /*4630*/  LEA R138, P1, R29, R92.reuse, 0x1 ;  /* 0x0000005c1d8a7211 */ /* 0x080fe400078208ff */
[----:B------:R-:W-:Y:S02]  /*4640*/  LEA R140, P2, R25, R92, 0x1 ;  /* 0x0000005c198c7211 */ /* 0x000fe400078408ff */
[----:B------:R-:W-:Y:S02]  /*4650*/  LEA.HI.X R28, R21, R20, R28, 0x1, P0 ;  /* 0x00000014151c7211 */ /* 0x000fe400000f0c1c */
[----:B------:R-:W-:Y:S02]  /*4660*/  LOP3.LUT R153, R3, 0x1a, RZ, 0xfc, !PT ;  /* 0x0000001a03997812 */ /* 0x000fe400078efcff */
[----:B------:R-:W-:Y:S02]  /*4670*/  SHF.R.S32.HI R26, RZ, 0x1f, R5 ;  /* 0x0000001fff1a7819 */ /* 0x000fe40000011405 */
[----:B------:R-:W-:-:S02]  /*4680*/  LEA R146, P0, R5, R92, 0x1 ;  /* 0x0000005c05927211 */ /* 0x000fc400078008ff */
[----:B------:R-:W-:Y:S01]  /*4690*/  LOP3.LUT R155, R3, 0x1c, RZ, 0xfc, !PT ;  /* 0x0000001c039b7812 */ /* 0x000fe200078efcff */
[-C--:B------:R-:W-:Y:S01]  /*46a0*/  IMAD R151, R151, R22.reuse, RZ ;  /* 0x0000001697977224 */ /* 0x080fe200078e02ff */
[----:B------:R-:W-:Y:S01]  /*46b0*/  LOP3.LUT R157, R3, 0x1e, RZ, 0xfc, !PT ;  /* 0x0000001e039d7812 */ /* 0x000fe200078efcff */
[----:B------:R-:W-:Y:S01]  /*46c0*/  IMAD R153, R153, R22, RZ ;  /* 0x0000001699997224 */ /* 0x000fe200078e02ff */
[-C--:B------:R-:W-:Y:S02]  /*46d0*/  LEA.HI.X R29, R29, R20.reuse, R4, 0x1, P1 ;  /* 0x000000141d1d7211 */ /* 0x080fe400008f0c04 */
[----:B------:R-:W-:Y:S01]  /*46e0*/  LEA.HI.X R24, R25, R20, R24, 0x1, P2 ;  /* 0x0000001419187211 */ /* 0x000fe200010f0c18 */
[----:B------:R-:W-:Y:S01]  /*46f0*/  IMAD R25, R22, 0x2, R5 ;  /* 0x0000000216197824 */ /* 0x000fe200078e0205 */
[----:B------:R-:W-:Y:S01]  /*4700*/  SHF.R.S32.HI R4, RZ, 0x1f, R27 ;  /* 0x0000001fff047819 */ /* 0x000fe2000001141b */
[----:B------:R-:W-:Y:S01]  /*4710*/  IMAD R155, R155, R22, RZ ;  /* 0x000000169b9b7224 */ /* 0x000fe200078e02ff */
[----:B------:R-:W-:-:S02]  /*4720*/  LEA R144, P1, R27, R92, 0x1 ;  /* 0x0000005c1b907211 */ /* 0x000fc400078208ff */
[----:B------:R-:W-:Y:S02]  /*4730*/  LEA.HI.X R26, R5, R20, R26, 0x1, P0 ;  /* 0x00000014051a7211 */ /* 0x000fe400000f0c1a */
[----:B------:R-:W-:Y:S01]  /*4740*/  LOP3.LUT R159, R3, 0x20, RZ, 0xfc, !PT ;  /* 0x00000020039f7812 */ /* 0x000fe200078efcff */
[----:B------:R-:W-:Y:S01]  /*4750*/  IMAD.SHL.U32 R150, R151, 0x2, RZ ;  /* 0x0000000297967824 */ /* 0x000fe200078e00ff */
[----:B------:R-:W-:Y:S01]  /*4760*/  LOP3.LUT R5, R3, 0x22, RZ, 0xfc, !PT ;  /* 0x0000002203057812 */ /* 0x000fe200078efcff */
[-C--:B------:R-:W-:Y:S01]  /*4770*/  IMAD R157, R157, R22.reuse, RZ ;  /* 0x000000169d9d7224 */ /* 0x080fe200078e02ff */
[----:B------:R-:W-:Y:S01]  /*4780*/  LOP3.LUT R7, R16, 0x60, RZ, 0x3c, !PT ;  /* 0x0000006010077812 */ /* 0x000fe200078e3cff */
[----:B------:R-:W-:Y:S01]  /*4790*/  IMAD.SHL.U32 R152, R153, 0x2, RZ ;  /* 0x0000000299987824 */ /* 0x000fe200078e00ff */
[----:B------:R-:W-:Y:S01]  /*47a0*/  LOP3.LUT R163, R3, 0x24, RZ, 0xfc, !PT ;  /* 0x0000002403a37812 */ /* 0x000fe200078efcff */
[----:B------:R-:W-:Y:S01]  /*47b0*/  IMAD R159, R159, R22, RZ ;  /* 0x000000169f9f7224 */ /* 0x000fe200078e02ff */
[----:B------:R-:W-:Y:S01]  /*47c0*/  LEA.HI.X R27, R27, R20, R4, 0x1, P1 ;  /* 0x000000141b1b7211 */ /* 0x000fe200008f0c04 */
[----:B------:R-:W-:Y:S01]  /*47d0*/  IMAD.SHL.U32 R154, R155, 0x2, RZ ;  /* 0x000000029b9a7824 */ /* 0x000fe200078e00ff */
[----:B------:R-:W-:Y:S01]  /*47e0*/  LOP3.LUT R160, R3, 0x50, RZ, 0xfc, !PT ;  /* 0x0000005003a07812 */ /* 0x000fe200078efcff */
[----:B------:R-:W-:Y:S01]  /*47f0*/  IMAD R161, R5, R22, RZ ;  /* 0x0000001605a17224 */ /* 0x000fe200078e02ff */
[----:B------:R-:W-:Y:S01]  /*4800*/  SHF.R.S32.HI R4, RZ, 0x1f, R25 ;  /* 0x0000001fff047819 */ /* 0x000fe20000011419 */
[----:B------:R-:W-:Y:S01]  /*4810*/  IMAD.HI R151, R151, 0x2, RZ ;  /* 0x0000000297977827 */ /* 0x000fe200078e02ff */
[----:B------:R-:W-:-:S02]  /*4820*/  LEA R148, P1, R25, R92, 0x1 ;  /* 0x0000005c19947211 */ /* 0x000fc400078208ff */
[C---:B------:R-:W-:Y:S01]  /*4830*/  LOP3.LUT R165, R3.reuse, 0x26, RZ, 0xfc, !PT ;  /* 0x0000002603a57812 */ /* 0x040fe200078efcff */
[----:B------:R-:W-:Y:S01]  /*4840*/  STS.U16 [R8+UR9+0x8680], R135 ;  /* 0x0086808708007988 */ /* 0x000fe20008000409 */
[----:B------:R-:W-:Y:S01]  /*4850*/  LOP3.LUT R167, R3, 0x28, RZ, 0xfc, !PT ;  /* 0x0000002803a77812 */ /* 0x000fe200078efcff */
[----:B------:R-:W-:Y:S01]  /*4860*/  IMAD.SHL.U32 R156, R157, 0x2, RZ ;  /* 0x000000029d9c7824 */ /* 0x000fe200078e00ff */
[----:B------:R-:W-:Y:S01]  /*4870*/  LOP3.LUT R162, R3, 0x4e, RZ, 0xfc, !PT ;  /* 0x0000004e03a27812 */ /* 0x000fe200078efcff */
[----:B------:R2:W-:Y:S01]  /*4880*/  STS.U16 [R7+UR9+0x8700], R158 ;  /* 0x0087009e07007988 */ /* 0x0005e20008000409 */
[----:B------:R-:W-:Y:S01]  /*4890*/  IADD3 R150, P4, P6, R150, UR18, R92 ;  /* 0x0000001296967c10 */ /* 0x000fe2000fe9e05c */
[----:B------:R-:W-:Y:S01]  /*48a0*/  IMAD R163, R163, R22, RZ ;  /* 0x00000016a3a37224 */ /* 0x000fe200078e02ff */
[----:B------:R-:W-:Y:S01]  /*48b0*/  LOP3.LUT R169, R3, 0x2a, RZ, 0xfc, !PT ;  /* 0x0000002a03a97812 */ /* 0x000fe200078efcff */
[----:B------:R-:W-:Y:S01]  /*48c0*/  IMAD.HI R153, R153, 0x2, RZ ;  /* 0x0000000299997827 */ /* 0x000fe200078e02ff */
[----:B------:R-:W-:-:S02]  /*48d0*/  LOP3.LUT R164, R3, 0x4c, RZ, 0xfc, !PT ;  /* 0x0000004c03a47812 */ /* 0x000fc400078efcff */
[----:B------:R-:W-:Y:S01]  /*48e0*/  LEA.HI.X R25, R25, R20, R4, 0x1, P1 ;  /* 0x0000001419197211 */ /* 0x000fe200008f0c04 */
[-C--:B------:R-:W-:Y:S01]  /*48f0*/  IMAD R121, R160, R22.reuse, RZ ;  /* 0x00000016a0797224 */ /* 0x080fe200078e02ff */
[----:B------:R-:W-:Y:S01]  /*4900*/  LOP3.LUT R166, R3, 0x4a, RZ, 0xfc, !PT ;  /* 0x0000004a03a67812 */ /* 0x000fe200078efcff */
[----:B------:R-:W-:Y:S01]  /*4910*/  IMAD.HI R155, R155, 0x2, RZ ;  /* 0x000000029b9b7827 */ /* 0x000fe200078e02ff */
[--C-:B------:R-:W-:Y:S02]  /*4920*/  IADD3 R152, P2, P3, R152, UR18, R92.reuse ;  /* 0x0000001298987c10 */ /* 0x100fe4000fb5e05c */
[----:B------:R-:W-:Y:S01]  /*4930*/  LOP3.LUT R171, R3, 0x2c, RZ, 0xfc, !PT ;  /* 0x0000002c03ab7812 */ /* 0x000fe200078efcff */
[----:B--2---:R-:W-:Y:S01]  /*4940*/  IMAD.SHL.U32 R158, R159, 0x2, RZ ;  /* 0x000000029f9e7824 */ /* 0x004fe200078e00ff */
[----:B------:R-:W-:Y:S01]  /*4950*/  IADD3 R154, P0, P1, R154, UR18, R92 ;  /* 0x000000129a9a7c10 */ /* 0x000fe2000f91e05c */
[-C--:B------:R-:W-:Y:S01]  /*4960*/  IMAD R165, R165, R22.reuse, RZ ;  /* 0x00000016a5a57224 */ /* 0x080fe200078e02ff */
[----:B------:R-:W-:Y:S01]  /*4970*/  LOP3.LUT R173, R3, 0x2e, RZ, 0xfc, !PT ;  /* 0x0000002e03ad7812 */ /* 0x000fe200078efcff */
[----:B------:R-:W-:Y:S01]  /*4980*/  IMAD.SHL.U32 R160, R161, 0x2, RZ ;  /* 0x00000002a1a07824 */ /* 0x000fe200078e00ff */
[----:B------:R-:W-:Y:S01]  /*4990*/  LOP3.LUT R168, R3, 0x48, RZ, 0xfc, !PT ;  /* 0x0000004803a87812 */ /* 0x000fe200078efcff */
[-C--:B------:R-:W-:Y:S01]  /*49a0*/  IMAD R167, R167, R22.reuse, RZ ;  /* 0x00000016a7a77224 */ /* 0x080fe200078e02ff */
[----:B------:R-:W-:Y:S01]  /*49b0*/  IADD3.X R151, PT, PT, R151, UR19, R20, P4, P6 ;  /* 0x0000001397977c10 */ /* 0x000fe2000a7ec414 */
[----:B------:R-:W-:Y:S01]  /*49c0*/  IMAD R201, R162, R22, RZ ;  /* 0x00000016a2c97224 */ /* 0x000fe200078e02ff */
[----:B------:R-:W-:Y:S01]  /*49d0*/  IADD3 R156, P4, P6, R156, UR18, R92 ;  /* 0x000000129c9c7c10 */ /* 0x000fe2000fe9e05c */
[----:B------:R-:W-:Y:S01]  /*49e0*/  IMAD.HI R157, R157, 0x2, RZ ;  /* 0x000000029d9d7827 */ /* 0x000fe200078e02ff */
[----:B------:R-:W-:-:S02]  /*49f0*/  LOP3.LUT R4, R3, 0x30, RZ, 0xfc, !PT ;  /* 0x0000003003047812 */ /* 0x000fc400078efcff */
[----:B------:R-:W-:Y:S01]  /*4a00*/  LOP3.LUT R170, R3, 0x46, RZ, 0xfc, !PT ;  /* 0x0000004603aa7812 */ /* 0x000fe200078efcff */
[----:B------:R-:W-:Y:S01]  /*4a10*/  IMAD.SHL.U32 R162, R163, 0x2, RZ ;  /* 0x00000002a3a27824 */ /* 0x000fe200078e00ff */
[----:B------:R-:W-:Y:S01]  /*4a20*/  IADD3.X R153, PT, PT, R153, UR19, R20, P2, P3 ;  /* 0x0000001399997c10 */ /* 0x000fe200097e6414 */
[-C--:B------:R-:W-:Y:S01]  /*4a30*/  IMAD R169, R169, R22.reuse, RZ ;  /* 0x00000016a9a97224 */ /* 0x080fe200078e02ff */
[----:B------:R-:W-:Y:S01]  /*4a40*/  LOP3.LUT R172, R3, 0x44, RZ, 0xfc, !PT ;  /* 0x0000004403ac7812 */ /* 0x000fe200078efcff */
[-C--:B------:R-:W-:Y:S01]  /*4a50*/  IMAD R123, R164, R22.reuse, RZ ;  /* 0x00000016a47b7224 */ /* 0x080fe200078e02ff */
[----:B------:R-:W-:Y:S01]  /*4a60*/  IADD3 R158, P2, P3, R158, UR18, R92 ;  /* 0x000000129e9e7c10 */ /* 0x000fe2000fb5e05c */
[----:B------:R-:W-:Y:S01]  /*4a70*/  IMAD.HI R159, R159, 0x2, RZ ;  /* 0x000000029f9f7827 */ /* 0x000fe200078e02ff */
[----:B------:R-:W-:Y:S02]  /*4a80*/  IADD3.X R155, PT, PT, R155, UR19, R20, P0, P1 ;  /* 0x000000139b9b7c10 */ /* 0x000fe400087e2414 */
[----:B------:R-:W-:Y:S01]  /*4a90*/  LOP3.LUT R177, R3, 0x32, RZ, 0xfc, !PT ;  /* 0x0000003203b17812 */ /* 0x000fe200078efcff */
[----:B------:R-:W-:Y:S01]  /*4aa0*/  IMAD R199, R166, R22, RZ ;  /* 0x00000016a6c77224 */ /* 0x000fe200078e02ff */
[----:B------:R-:W-:Y:S01]  /*4ab0*/  IADD3 R160, P0, P1, R160, UR18, R92 ;  /* 0x00000012a0a07c10 */ /* 0x000fe2000f91e05c */
[----:B------:R-:W-:Y:S01]  /*4ac0*/  IMAD.HI R161, R161, 0x2, RZ ;  /* 0x00000002a1a17827 */ /* 0x000fe200078e02ff */
[----:B------:R-:W-:-:S03]  /*4ad0*/  LOP3.LUT R179, R3, 0x34, RZ, 0xfc, !PT ;  /* 0x0000003403b37812 */ /* 0x000fc600078efcff */
[----:B------:R-:W-:Y:S01]  /*4ae0*/  IMAD.SHL.U32 R164, R165, 0x2, RZ ;  /* 0x00000002a5a47824 */ /* 0x000fe200078e00ff */
[----:B------:R-:W-:Y:S01]  /*4af0*/  LOP3.LUT R174, R3, 0x42, RZ, 0xfc, !PT ;  /* 0x0000004203ae7812 */ /* 0x000fe200078efcff */
[-C--:B------:R-:W-:Y:S01]  /*4b00*/  IMAD R171, R171, R22.reuse, RZ ;  /* 0x00000016abab7224 */ /* 0x080fe200078e02ff */
[----:B------:R-:W-:Y:S01]  /*4b10*/  IADD3.X R157, PT, PT, R157, UR19, R20, P4, P6 ;  /* 0x000000139d9d7c10 */ /* 0x000fe2000a7ec414 */
[----:B------:R-:W-:Y:S01]  /*4b20*/  IMAD.SHL.U32 R166, R167, 0x2, RZ ;  /* 0x00000002a7a67824 */ /* 0x000fe200078e00ff */
[----:B------:R-:W-:Y:S01]  /*4b30*/  IADD3 R162, P4, P6, R162, UR18, R92 ;  /* 0x00000012a2a27c10 */ /* 0x000fe2000fe9e05c */
[-C--:B------:R-:W-:Y:S02]  /*4b40*/  IMAD R173, R173, R22.reuse, RZ ;  /* 0x00000016adad7224 */ /* 0x080fe400078e02ff */
[----:B------:R-:W-:Y:S02]  /*4b50*/  IMAD R125, R168, R22, RZ ;  /* 0x00000016a87d7224 */ /* 0x000fe400078e02ff */
[----:B------:R-:W-:Y:S01]  /*4b60*/  IMAD.HI R163, R163, 0x2, RZ ;  /* 0x00000002a3a37827 */ /* 0x000fe200078e02ff */
[----:B------:R-:W-:-:S02]  /*4b70*/  LOP3.LUT R181, R3, 0x36, RZ, 0xfc, !PT ;  /* 0x0000003603b57812 */ /* 0x000fc400078efcff */
[----:B------:R-:W-:Y:S01]  /*4b80*/  IADD3.X R159, PT, PT, R159, UR19, R20, P2, P3 ;  /* 0x000000139f9f7c10 */ /* 0x000fe200097e6414 */
[----:B------:R-:W-:Y:S01]  /*4b90*/  IMAD.SHL.U32 R168, R169, 0x2, RZ ;  /* 0x00000002a9a87824 */ /* 0x000fe200078e00ff */
[----:B------:R-:W-:Y:S01]  /*4ba0*/  IADD3 R164, P2, P3, R164, UR18, R92 ;  /* 0x00000012a4a47c10 */ /* 0x000fe2000fb5e05c */
[-C--:B------:R-:W-:Y:S01]  /*4bb0*/  IMAD R175, R4, R22.reuse, RZ ;  /* 0x0000001604af7224 */ /* 0x080fe200078e02ff */
[----:B------:R-:W-:Y:S01]  /*4bc0*/  IADD3.X R161, PT, PT, R161, UR19, R20, P0, P1 ;  /* 0x00000013a1a17c10 */ /* 0x000fe200087e2414 */
[-C--:B------:R-:W-:Y:S02]  /*4bd0*/  IMAD R197, R170, R22.reuse, RZ ;  /* 0x00000016aac57224 */ /* 0x080fe400078e02ff */
[----:B------:R-:W-:Y:S01]  /*4be0*/  IMAD.HI R165, R165, 0x2, RZ ;  /* 0x00000002a5a57827 */ /* 0x000fe200078e02ff */
[----:B------:R-:W-:Y:S02]  /*4bf0*/  LOP3.LUT R183, R3, 0x38, RZ, 0xfc, !PT ;  /* 0x0000003803b77812 */ /* 0x000fe400078efcff */
[----:B------:R-:W-:Y:S01]  /*4c00*/  IADD3 R166, P0, P1, R166, UR18, R92 ;  /* 0x00000012a6a67c10 */ /* 0x000fe2000f91e05c */
[----:B------:R-:W-:-:S02]  /*4c10*/  IMAD R195, R172, R22, RZ ;  /* 0x00000016acc37224 */ /* 0x000fc400078e02ff */
[----:B------:R-:W-:Y:S01]  /*4c20*/  IMAD.HI R167, R167, 0x2, RZ ;  /* 0x00000002a7a77827 */ /* 0x000fe200078e02ff */
[----:B------:R-:W-:-:S03]  /*4c30*/  LOP3.LUT R182, R3, 0x3a, RZ, 0xfc, !PT ;  /* 0x0000003a03b67812 */ /* 0x000fc600078efcff */
[----:B------:R-:W-:Y:S01]  /*4c40*/  IMAD.SHL.U32 R170, R171, 0x2, RZ ;  /* 0x00000002abaa7824 */ /* 0x000fe200078e00ff */
[----:B------:R-:W-:Y:S01]  /*4c50*/  IADD3.X R163, PT, PT, R163, UR19, R20, P4, P6 ;  /* 0x00000013a3a37c10 */ /* 0x000fe2000a7ec414 */
[-C--:B------:R-:W-:Y:S02]  /*4c60*/  IMAD R177, R177, R22.reuse, RZ ;  /* 0x00000016b1b17224 */ /* 0x080fe400078e02ff */
[----:B------:R-:W-:Y:S01]  /*4c70*/  IMAD.SHL.U32 R172, R173, 0x2, RZ ;  /* 0x00000002adac7824 */ /* 0x000fe200078e00ff */
[----:B------:R-:W-:Y:S01]  /*4c80*/  IADD3 R168, P4, P6, R168, UR18, R92 ;  /* 0x00000012a8a87c10 */ /* 0x000fe2000fe9e05c */
[-C--:B------:R-:W-:Y:S02]  /*4c90*/  IMAD R179, R179, R22.reuse, RZ ;  /* 0x00000016b3b37224 */ /* 0x080fe400078e02ff */
[----:B------:R-:W-:Y:S02]  /*4ca0*/  IMAD R193, R174, R22, RZ ;  /* 0x00000016aec17224 */ /* 0x000fe400078e02ff */
[----:B------:R-:W-:Y:S01]  /*4cb0*/  IMAD.HI R169, R169, 0x2, RZ ;  /* 0x00000002a9a97827 */ /* 0x000fe200078e02ff */
[----:B------:R-:W-:-:S02]  /*4cc0*/  LOP3.LUT R180, R3, 0x3c, RZ, 0xfc, !PT ;  /* 0x0000003c03b47812 */ /* 0x000fc400078efcff */
[----:B------:R-:W-:Y:S01]  /*4cd0*/  LOP3.LUT R176, R3, 0x40, RZ, 0xfc, !PT ;  /* 0x0000004003b07812 */ /* 0x000fe200078efcff */
[----:B------:R-:W-:Y:S01]  /*4ce0*/  IMAD.SHL.U32 R174, R175, 0x2, RZ ;  /* 0x00000002afae7824 */ /* 0x000fe200078e00ff */
[----:B------:R-:W-:Y:S01]  /*4cf0*/  IADD3.X R165, PT, PT, R165, UR19, R20, P2, P3 ;  /* 0x00000013a5a57c10 */ /* 0x000fe200097e6414 */
[----:B------:R-:W-:Y:S01]  /*4d00*/  IMAD R181, R181, R22, RZ ;  /* 0x00000016b5b57224 */ /* 0x000fe200078e02ff */
[----:B------:R-:W-:Y:S01]  /*4d10*/  LOP3.LUT R178, R3, 0x3e, RZ, 0xfc, !PT ;  /* 0x0000003e03b27812 */ /* 0x000fe200078efcff */
[----:B------:R-:W-:Y:S01]  /*4d20*/  IMAD.HI R171, R171, 0x2, RZ ;  /* 0x00000002abab7827 */ /* 0x000fe200078e02ff */
[----:B------:R-:W-:Y:S02]  /*4d30*/  IADD3 R170, P2, P3, R170, UR18, R92 ;  /* 0x00000012aaaa7c10 */ /* 0x000fe4000fb5e05c */
[----:B------:R-:W-:Y:S01]  /*4d40*/  IADD3.X R167, PT, PT, R167, UR19, R20, P0, P1 ;  /* 0x00000013a7a77c10 */ /* 0x000fe200087e2414 */
[----:B------:R-:W-:Y:S01]  /*4d50*/  IMAD.HI R173, R173, 0x2, RZ ;  /* 0x00000002adad7827 */ /* 0x000fe200078e02ff */
[----:B------:R-:W-:-:S03]  /*4d60*/  IADD3 R172, P0, P1, R172, UR18, R92 ;  /* 0x00000012acac7c10 */ /* 0x000fc6000f91e05c */
[----:B------:R-:W-:Y:S01]  /*4d70*/  IMAD.SHL.U32 R251, R177, 0x2, RZ ;  /* 0x00000002b1fb7824 */ /* 0x000fe200078e00ff */
[----:B------:R-:W-:Y:S01]  /*4d80*/  IADD3.X R169, PT, PT, R169, UR19, R20, P4, P6 ;  /* 0x00000013a9a97c10 */ /* 0x000fe2000a7ec414 */
[-C--:B------:R-:W-:Y:S02]  /*4d90*/  IMAD R183, R183, R22.reuse, RZ ;  /* 0x00000016b7b77224 */ /* 0x080fe400078e02ff */
[----:B------:R-:W-:Y:S01]  /*4da0*/  IMAD.SHL.U32 R249, R179, 0x2, RZ ;  /* 0x00000002b3f97824 */ /* 0x000fe200078e00ff */
[----:B------:R-:W-:Y:S01]  /*4db0*/  IADD3 R174, P4, P6, R174, UR18, R92 ;  /* 0x00000012aeae7c10 */ /* 0x000fe2000fe9e05c */
[----:B------:R-:W-:Y:S02]  /*4dc0*/  IMAD R185, R182, R22, RZ ;  /* 0x00000016b6b97224 */ /* 0x000fe400078e02ff */
[----:B------:R-:W-:Y:S01]  /*4dd0*/  IMAD.HI R175, R175, 0x2, RZ ;  /* 0x00000002afaf7827 */ /* 0x000fe200078e02ff */
[----:B------:R-:W-:-:S03]  /*4de0*/  IADD3.X R171, PT, PT, R171, UR19, R20, P2, P3 ;  /* 0x00000013abab7c10 */ /* 0x000fc600097e6414 */
[----:B------:R-:W-:Y:S01]  /*4df0*/  IMAD.SHL.U32 R247, R181, 0x2, RZ ;  /* 0x00000002b5f77824 */ /* 0x000fe200078e00ff */
[----:B------:R-:W-:Y:S01]  /*4e00*/  IADD3.X R173, PT, PT, R173, UR19, R20, P0, P1 ;  /* 0x00000013adad7c10 */ /* 0x000fe200087e2414 */
[-C--:B------:R-:W-:Y:S02]  /*4e10*/  IMAD R187, R180, R22.reuse, RZ ;  /* 0x00000016b4bb7224 */ /* 0x080fe400078e02ff */
[----:B------:R-:W-:Y:S01]  /*4e20*/  IMAD R191, R176, R22, RZ ;  /* 0x00000016b0bf7224 */ /* 0x000fe200078e02ff */
[----:B------:R-:W-:Y:S01]  /*4e30*/  IADD3 R176, P2, P3, R251, UR18, R92 ;  /* 0x00000012fbb07c10 */ /* 0x000fe2000fb5e05c */
[----:B------:R-:W-:Y:S01]  /*4e40*/  IMAD.HI R177, R177, 0x2, RZ ;  /* 0x00000002b1b17827 */ /* 0x000fe200078e02ff */
[----:B------:R-:W-:-:S03]  /*4e50*/  IADD3.X R175, PT, PT, R175, UR19, R20, P4, P6 ;  /* 0x00000013afaf7c10 */ /* 0x000fc6000a7ec414 */
[----:B------:R-:W-:Y:S01]  /*4e60*/  IMAD R189, R178, R22, RZ ;  /* 0x00000016b2bd7224 */ /* 0x000fe200078e02ff */
[--C-:B------:R-:W-:Y:S01]  /*4e70*/  IADD3 R178, P0, P1, R249, UR18, R92.reuse ;  /* 0x00000012f9b27c10 */ /* 0x100fe2000f91e05c */
[----:B------:R-:W-:Y:S01]  /*4e80*/  IMAD.HI R179, R179, 0x2, RZ ;  /* 0x00000002b3b37827 */ /* 0x000fe200078e02ff */
[----:B------:R-:W-:-:S03]  /*4e90*/  IADD3 R180, P4, P6, R247, UR18, R92 ;  /* 0x00000012f7b47c10 */ /* 0x000fc6000fe9e05c */
[----:B------:R-:W-:Y:S02]  /*4ea0*/  IMAD.SHL.U32 R245, R183, 0x2, RZ ;  /* 0x00000002b7f57824 */ /* 0x000fe400078e00ff */
[----:B------:R-:W-:Y:S02]  /*4eb0*/  IMAD.SHL.U32 R243, R185, 0x2, RZ ;  /* 0x00000002b9f37824 */ /* 0x000fe400078e00ff */
[----:B------:R-:W-:Y:S01]  /*4ec0*/  IMAD.HI R181, R181, 0x2, RZ ;  /* 0x00000002b5b57827 */ /* 0x000fe200078e02ff */
[----:B------:R-:W-:-:S03]  /*4ed0*/  IADD3.X R177, PT, PT, R177, UR19, R20, P2, P3 ;  /* 0x00000013b1b17c10 */ /* 0x000fc600097e6414 */
[----:B------:R-:W-:Y:S01]  /*4ee0*/  IMAD.SHL.U32 R241, R187, 0x2, RZ ;  /* 0x00000002bbf17824 */ /* 0x000fe200078e00ff */
[----:B------:R-:W-:Y:S01]  /*4ef0*/  IADD3 R182, P2, P3, R245, UR18, R92 ;  /* 0x00000012f5b67c10 */ /* 0x000fe2000fb5e05c */
[----:B------:R-:W-:Y:S01]  /*4f00*/  IMAD.HI R183, R183, 0x2, RZ ;  /* 0x00000002b7b77827 */ /* 0x000fe200078e02ff */
[----:B------:R-:W-:Y:S02]  /*4f10*/  IADD3.X R179, PT, PT, R179, UR19, R20, P0, P1 ;  /* 0x00000013b3b37c10 */ /* 0x000fe400087e2414 */
[----:B------:R-:W-:Y:S01]  /*4f20*/  IADD3 R184, P0, P1, R243, UR18, R92 ;  /* 0x00000012f3b87c10 */ /* 0x000fe2000f91e05c */
[----:B------:R-:W-:Y:S01]  /*4f30*/  IMAD.HI R185, R185, 0x2, RZ ;  /* 0x00000002b9b97827 */ /* 0x000fe200078e02ff */
[----:B------:R-:W-:-:S03]  /*4f40*/  IADD3.X R181, PT, PT, R181, UR19, R20, P4, P6 ;  /* 0x00000013b5b57c10 */ /* 0x000fc6000a7ec414 */
[----:B------:R-:W-:Y:S02]  /*4f50*/  IMAD.SHL.U32 R239, R189, 0x2, RZ ;  /* 0x00000002bdef7824 */ /* 0x000fe400078e00ff */
[----:B------:R-:W-:Y:S01]  /*4f60*/  IMAD.SHL.U32 R237, R191, 0x2, RZ ;  /* 0x00000002bfed7824 */ /* 0x000fe200078e00ff */
[----:B------:R-:W-:Y:S01]  /*4f70*/  IADD3 R186, P4, P6, R241, UR18, R92 ;  /* 0x00000012f1ba7c10 */ /* 0x000fe2000fe9e05c */
        /* <DEDUP_REMOVED lines=8> */
[----:B------:R-:W-:-:S03]  /*5000*/  LOP3.LUT R149, R3, 0x52, RZ, 0xfc, !PT ;  /* 0x0000005203957812 */ /* 0x000fc600078efcff */
[----:B------:R-:W-:Y:S01]  /*5010*/  IMAD.SHL.U32 R233, R195, 0x2, RZ ;  /* 0x00000002c3e97824 */ /* 0x000fe200078e00ff */
[----:B------:R-:W-:Y:S01]  /*5020*/  IADD3.X R187, PT, PT, R187, UR19, R20, P4, P6 ;  /* 0x00000013bbbb7c10 */ /* 0x000fe2000a7ec414 */
[----:B------:R-:W-:Y:S01]  /*5030*/  IMAD.SHL.U32 R231, R197, 0x2, RZ ;  /* 0x00000002c5e77824 */ /* 0x000fe200078e00ff */
[----:B------:R-:W-:Y:S01]  /*5040*/  IADD3 R192, P4, P6, R235, UR18, R92 ;  /* 0x00000012ebc07c10 */ /* 0x000fe2000fe9e05c */
[----:B------:R-:W-:Y:S01]  /*5050*/  IMAD.HI R193, R193, 0x2, RZ ;  /* 0x00000002c1c17827 */ /* 0x000fe200078e02ff */
[----:B------:R-:W-:Y:S02]  /*5060*/  LOP3.LUT R147, R3, 0x54, RZ, 0xfc, !PT ;  /* 0x0000005403937812 */ /* 0x000fe400078efcff */
[----:B------:R-:W-:Y:S01]  /*5070*/  IADD3.X R189, PT, PT, R189, UR19, R20, P2, P3 ;  /* 0x00000013bdbd7c10 */ /* 0x000fe200097e6414 */
[----:B------:R-:W-:Y:S01]  /*5080*/  IMAD.SHL.U32 R229, R125, 0x2, RZ ;  /* 0x000000027de57824 */ /* 0x000fe200078e00ff */
[----:B------:R-:W-:Y:S01]  /*5090*/  IADD3 R194, P2, P3, R233, UR18, R92 ;  /* 0x00000012e9c27c10 */ /* 0x000fe2000fb5e05c */
[----:B------:R-:W-:Y:S01]  /*50a0*/  IMAD.HI R195, R195, 0x2, RZ ;  /* 0x00000002c3c37827 */ /* 0x000fe200078e02ff */
[----:B------:R-:W-:-:S02]  /*50b0*/  IADD3.X R191, PT, PT, R191, UR19, R20, P0, P1 ;  /* 0x00000013bfbf7c10 */ /* 0x000fc400087e2414 */
[----:B------:R-:W-:Y:S01]  /*50c0*/  LOP3.LUT R145, R3, 0x56, RZ, 0xfc, !PT ;  /* 0x0000005603917812 */ /* 0x000fe200078efcff */
[----:B------:R-:W-:Y:S01]  /*50d0*/  IMAD.HI R197, R197, 0x2, RZ ;  /* 0x00000002c5c57827 */ /* 0x000fe200078e02ff */
[----:B------:R-:W-:-:S03]  /*50e0*/  IADD3 R196, P0, P1, R231, UR18, R92 ;  /* 0x00000012e7c47c10 */ /* 0x000fc6000f91e05c */
[----:B------:R-:W-:Y:S01]  /*50f0*/  IMAD.SHL.U32 R227, R199, 0x2, RZ ;  /* 0x00000002c7e37824 */ /* 0x000fe200078e00ff */
[----:B------:R-:W-:Y:S01]  /*5100*/  LOP3.LUT R143, R3, 0x58, RZ, 0xfc, !PT ;  /* 0x00000058038f7812 */ /* 0x000fe200078efcff */
[----:B------:R-:W-:Y:S01]  /*5110*/  IMAD.SHL.U32 R225, R123, 0x2, RZ ;  /* 0x000000027be17824 */ /* 0x000fe200078e00ff */
[----:B------:R-:W-:Y:S01]  /*5120*/  IADD3.X R193, PT, PT, R193, UR19, R20, P4, P6 ;  /* 0x00000013c1c17c10 */ /* 0x000fe2000a7ec414 */
[-C--:B------:R-:W-:Y:S01]  /*5130*/  IMAD R203, R149, R22.reuse, RZ ;  /* 0x0000001695cb7224 */ /* 0x080fe200078e02ff */
[----:B------:R-:W-:Y:S01]  /*5140*/  IADD3 R124, P4, P6, R229, UR18, R92 ;  /* 0x00000012e57c7c10 */ /* 0x000fe2000fe9e05c */
[----:B------:R-:W-:Y:S01]  /*5150*/  IMAD.HI R125, R125, 0x2, RZ ;  /* 0x000000027d7d7827 */ /* 0x000fe200078e02ff */
[----:B------:R-:W-:Y:S02]  /*5160*/  LOP3.LUT R141, R3, 0x5a, RZ, 0xfc, !PT ;  /* 0x0000005a038d7812 */ /* 0x000fe400078efcff */
[----:B------:R-:W-:Y:S01]  /*5170*/  IADD3.X R195, PT, PT, R195, UR19, R20, P2, P3 ;  /* 0x00000013c3c37c10 */ /* 0x000fe200097e6414 */
[----:B------:R-:W-:Y:S01]  /*5180*/  IMAD.SHL.U32 R223, R201, 0x2, RZ ;  /* 0x00000002c9df7824 */ /* 0x000fe200078e00ff */
[----:B------:R-:W-:Y:S01]  /*5190*/  IADD3 R198, P2, P3, R227, UR18, R92 ;  /* 0x00000012e3c67c10 */ /* 0x000fe2000fb5e05c */
[----:B------:R-:W-:Y:S01]  /*51a0*/  IMAD R119, R147, R22, RZ ;  /* 0x0000001693777224 */ /* 0x000fe200078e02ff */
[----:B------:R-:W-:Y:S01]  /*51b0*/  IADD3.X R197, PT, PT, R197, UR19, R20, P0, P1 ;  /* 0x00000013c5c57c10 */ /* 0x000fe200087e2414 */
[----:B------:R-:W-:Y:S01]  /*51c0*/  IMAD.HI R199, R199, 0x2, RZ ;  /* 0x00000002c7c77827 */ /* 0x000fe200078e02ff */
[----:B------:R-:W-:-:S02]  /*51d0*/  LOP3.LUT R139, R3, 0x5c, RZ, 0xfc, !PT ;  /* 0x0000005c038b7812 */ /* 0x000fc400078efcff */
[----:B------:R-:W-:Y:S01]  /*51e0*/  IADD3 R122, P0, P1, R225, UR18, R92 ;  /* 0x00000012e17a7c10 */ /* 0x000fe2000f91e05c */
[----:B------:R-:W-:Y:S02]  /*51f0*/  IMAD R34, R87, R22, RZ ;  /* 0x0000001657227224 */ /* 0x000fe400078e02ff */
[----:B------:R-:W-:Y:S01]  /*5200*/  IMAD.HI R123, R123, 0x2, RZ ;  /* 0x000000027b7b7827 */ /* 0x000fe200078e02ff */
[----:B------:R-:W-:-:S03]  /*5210*/  IADD3.X R125, PT, PT, R125, UR19, R20, P4, P6 ;  /* 0x000000137d7d7c10 */ /* 0x000fc6000a7ec414 */
[----:B------:R-:W-:Y:S02]  /*5220*/  IMAD.SHL.U32 R221, R121, 0x2, RZ ;  /* 0x0000000279dd7824 */ /* 0x000fe400078e00ff */
[-C--:B------:R-:W-:Y:S02]  /*5230*/  IMAD R87, R45, R22.reuse, RZ ;  /* 0x000000162d577224 */ /* 0x080fe400078e02ff */
[-C--:B------:R-:W-:Y:S02]  /*5240*/  IMAD R117, R145, R22.reuse, RZ ;  /* 0x0000001691757224 */ /* 0x080fe400078e02ff */
[----:B------:R-:W-:Y:S01]  /*5250*/  IMAD.SHL.U32 R219, R203, 0x2, RZ ;  /* 0x00000002cbdb7824 */ /* 0x000fe200078e00ff */
[----:B------:R-:W-:Y:S01]  /*5260*/  IADD3 R200, P4, P6, R223, UR18, R92 ;  /* 0x00000012dfc87c10 */ /* 0x000fe2000fe9e05c */
[-C--:B------:R-:W-:Y:S02]  /*5270*/  IMAD R45, R39, R22.reuse, RZ ;  /* 0x00000016272d7224 */ /* 0x080fe400078e02ff */
[----:B------:R-:W-:-:S02]  /*5280*/  IMAD R115, R143, R22, RZ ;  /* 0x000000168f737224 */ /* 0x000fc400078e02ff */
[----:B------:R-:W-:Y:S01]  /*5290*/  IMAD.HI R201, R201, 0x2, RZ ;  /* 0x00000002c9c97827 */ /* 0x000fe200078e02ff */
[----:B------:R-:W-:-:S03]  /*52a0*/  IADD3.X R199, PT, PT, R199, UR19, R20, P2, P3 ;  /* 0x00000013c7c77c10 */ /* 0x000fc600097e6414 */
[-C--:B------:R-:W-:Y:S02]  /*52b0*/  IMAD R32, R83, R22.reuse, RZ ;  /* 0x0000001653207224 */ /* 0x080fe400078e02ff */
[-C--:B------:R-:W-:Y:S02]  /*52c0*/  IMAD R39, R113, R22.reuse, RZ ;  /* 0x0000001671277224 */ /* 0x080fe400078e02ff */
[----:B------:R-:W-:Y:S01]  /*52d0*/  IMAD.SHL.U32 R217, R119, 0x2, RZ ;  /* 0x0000000277d97824 */ /* 0x000fe200078e00ff */
[----:B------:R-:W-:Y:S01]  /*52e0*/  IADD3 R120, P3, P2, R221, UR18, R92 ;  /* 0x00000012dd787c10 */ /* 0x000fe2000fa7e05c */
[-C--:B------:R-:W-:Y:S01]  /*52f0*/  IMAD R83, R43, R22.reuse, RZ ;  /* 0x000000162b537224 */ /* 0x080fe200078e02ff */
[----:B------:R-:W-:Y:S01]  /*5300*/  IADD3.X R123, PT, PT, R123, UR19, R20, P0, P1 ;  /* 0x000000137b7b7c10 */ /* 0x000fe200087e2414 */
[----:B------:R-:W-:Y:S02]  /*5310*/  IMAD R113, R141, R22, RZ ;  /* 0x000000168d717224 */ /* 0x000fe400078e02ff */
[----:B------:R-:W-:Y:S01]  /*5320*/  IMAD.HI R121, R121, 0x2, RZ ;  /* 0x0000000279797827 */ /* 0x000fe200078e02ff */
[----:B------:R-:W-:-:S03]  /*5330*/  IADD3 R202, P1, P0, R219, UR18, R92 ;  /* 0x00000012dbca7c10 */ /* 0x000fc6000f83e05c */
[----:B------:R-:W-:Y:S02]  /*5340*/  IMAD R43, R111, R22, RZ ;  /* 0x000000166f2b7224 */ /* 0x000fe400078e02ff */
[----:B------:R-:W-:Y:S01]  /*5350*/  IMAD.HI R203, R203, 0x2, RZ ;  /* 0x00000002cbcb7827 */ /* 0x000fe200078e02ff */
[----:B------:R-:W-:-:S03]  /*5360*/  LOP3.LUT R6, R16, 0x70, RZ, 0x3c, !PT ;  /* 0x0000007010067812 */ /* 0x000fc600078e3cff */
[----:B------:R-:W-:Y:S01]  /*5370*/  IMAD.SHL.U32 R215, R117, 0x2, RZ ;  /* 0x0000000275d77824 */ /* 0x000fe200078e00ff */
[----:B------:R-:W-:Y:S01]  /*5380*/  IADD3.X R201, PT, PT, R201, UR19, R20, P4, P6 ;  /* 0x00000013c9c97c10 */ /* 0x000fe2000a7ec414 */
[----:B------:R-:W-:Y:S02]  /*5390*/  IMAD R111, R139, R22, RZ ;  /* 0x000000168b6f7224 */ /* 0x000fe400078e02ff */
[----:B------:R-:W-:Y:S01]  /*53a0*/  IMAD.SHL.U32 R205, R115, 0x2, RZ ;  /* 0x0000000273cd7824 */ /* 0x000fe200078e00ff */
[----:B------:R-:W-:Y:S01]  /*53b0*/  IADD3 R204, P4, P6, R217, UR18, R92 ;  /* 0x00000012d9cc7c10 */ /* 0x000fe2000fe9e05c */
[----:B------:R-:W-:Y:S01]  /*53c0*/  IMAD.HI R119, R119, 0x2, RZ ;  /* 0x0000000277777827 */ /* 0x000fe200078e02ff */
[----:B------:R-:W-:-:S03]  /*53d0*/  IADD3.X R121, PT, PT, R121, UR19, R20, P3, P2 ;  /* 0x0000001379797c10 */ /* 0x000fc60009fe4414 */
[----:B------:R-:W-:Y:S01]  /*53e0*/  IMAD.SHL.U32 R213, R113, 0x2, RZ ;  /* 0x0000000271d57824 */ /* 0x000fe200078e00ff */
[----:B------:R-:W-:Y:S01]  /*53f0*/  IADD3 R118, P2, P3, R215, UR18, R92 ;  /* 0x00000012d7767c10 */ /* 0x000fe2000fb5e05c */
[-C--:B------:R-:W-:Y:S01]  /*5400*/  IMAD R93, R93, R22.reuse, RZ ;  /* 0x000000165d5d7224 */ /* 0x080fe200078e02ff */
[----:B------:R-:W-:Y:S01]  /*5410*/  IADD3.X R203, PT, PT, R203, UR19, R20, P1, P0 ;  /* 0x00000013cbcb7c10 */ /* 0x000fe20008fe0414 */
[----:B------:R-:W-:Y:S01]  /*5420*/  IMAD.HI R117, R117, 0x2, RZ ;  /* 0x0000000275757827 */ /* 0x000fe200078e02ff */
[----:B------:R-:W-:Y:S01]  /*5430*/  STS.U16 [R7+UR9+0x8300], R90 ;  /* 0x0083005a07007988 */ /* 0x000fe20008000409 */
[----:B------:R-:W-:Y:S02]  /*5440*/  IADD3 R116, P1, P0, R205, UR18, R92 ;  /* 0x00000012cd747c10 */ /* 0x000fe4000f83e05c */
[----:B------:R-:W-:Y:S01]  /*5450*/  IMAD.SHL.U32 R211, R111, 0x2, RZ ;  /* 0x000000026fd37824 */ /* 0x000fe200078e00ff */
[----:B------:R-:W-:Y:S01]  /*5460*/  STS.U16 [R6+UR9+0x8380], R33 ;  /* 0x0083802106007988 */ /* 0x000fe20008000409 */
[----:B------:R-:W-:Y:S01]  /*5470*/  IMAD R89, R89, R22, RZ ;  /* 0x0000001659597224 */ /* 0x000fe200078e02ff */
[----:B------:R-:W-:Y:S01]  /*5480*/  IADD3.X R205, PT, PT, R119, UR19, R20, P4, P6 ;  /* 0x0000001377cd7c10 */ /* 0x000fe2000a7ec414 */
[----:B------:R-:W-:Y:S01]  /*5490*/  IMAD.HI R115, R115, 0x2, RZ ;  /* 0x0000000273737827 */ /* 0x000fe200078e02ff */
[----:B------:R2:W-:Y:S01]  /*54a0*/  STS.U16 [R6+UR9+0x8780], R137 ;  /* 0x0087808906007988 */ /* 0x0005e20008000409 */
[----:B------:R-:W-:-:S02]  /*54b0*/  IADD3 R114, P6, P4, R213, UR18, R92 ;  /* 0x00000012d5727c10 */ /* 0x000fc4000fcde05c */
[----:B------:R-:W-:Y:S01]  /*54c0*/  IMAD.HI R113, R113, 0x2, RZ ;  /* 0x0000000271717827 */ /* 0x000fe200078e02ff */
[----:B-1----:R1:W-:Y:S06]  /*54d0*/  MEMBAR.ALL.CTA ;  /* 0x0000000000007992 */ /* 0x0023ec0000008000 */
[----:B-1----:R-:W1:Y:S01]  /*54e0*/  FENCE.VIEW.ASYNC.S ;  /* 0x00000000000073c6 */ /* 0x002e620000000000 */
[----:B------:R-:W-:Y:S01]  /*54f0*/  IADD3.X R119, PT, PT, R117, UR19, R20, P2, P3 ;  /* 0x0000001375777c10 */ /* 0x000fe200097e6414 */
[----:B------:R-:W-:Y:S02]  /*5500*/  IMAD.SHL.U32 R209, R34, 0x2, RZ ;  /* 0x0000000222d17824 */ /* 0x000fe400078e00ff */
[----:B------:R-:W-:-:S02]  /*5510*/  IMAD R85, R85, R22, RZ ;  /* 0x0000001655557224 */ /* 0x000fc400078e02ff */
[----:B------:R-:W-:Y:S01]  /*5520*/  IMAD.SHL.U32 R207, R93, 0x2, RZ ;  /* 0x000000025dcf7824 */ /* 0x000fe200078e00ff */
[----:B------:R-:W-:Y:S01]  /*5530*/  IADD3 R112, P2, P3, R211, UR18, R92 ;  /* 0x00000012d3707c10 */ /* 0x000fe2000fb5e05c */
[----:B------:R-:W-:Y:S01]  /*5540*/  IMAD.HI R111, R111, 0x2, RZ ;  /* 0x000000026f6f7827 */ /* 0x000fe200078e02ff */
[----:B------:R-:W-:-:S03]  /*5550*/  IADD3.X R117, PT, PT, R115, UR19, R20, P1, P0 ;  /* 0x0000001373757c10 */ /* 0x000fc60008fe0414 */
        /* <DEDUP_REMOVED lines=8> */
[----:B------:R-:W-:Y:S01]  /*55e0*/  IMAD.HI R107, R93, 0x2, RZ ;  /* 0x000000025d6b7827 */ /* 0x000fe200078e02ff */
[----:B------:R-:W-:-:S03]  /*55f0*/  IADD3.X R113, PT, PT, R111, UR19, R20, P2, P3 ;  /* 0x000000136f717c10 */ /* 0x000fc600097e6414 */
[----:B------:R-:W-:Y:S02]  /*5600*/  IMAD.SHL.U32 R147, R85, 0x2, RZ ;  /* 0x0000000255937824 */ /* 0x000fe400078e00ff */
[----:B------:R-:W-:Y:S02]  /*5610*/  IMAD R97, R101, R22, RZ ;  /* 0x0000001665617224 */ /* 0x000fe400078e02ff */
[----:B------:R-:W-:Y:S01]  /*5620*/  IMAD.SHL.U32 R145, R32, 0x2, RZ ;  /* 0x0000000220917824 */ /* 0x000fe200078e00ff */
[----:B------:R-:W-:Y:S01]  /*5630*/  IADD3 R106, P3, P2, R149, UR18, R92 ;  /* 0x00000012956a7c10 */ /* 0x000fe2000fa7e05c */
[----:B------:R-:W-:Y:S01]  /*5640*/  IMAD.HI R105, R89, 0x2, RZ ;  /* 0x0000000259697827 */ /* 0x000fe200078e02ff */
[----:B------:R-:W-:-:S03]  /*5650*/  IADD3.X R111, PT, PT, R109, UR19, R20, P0, P1 ;  /* 0x000000136d6f7c10 */ /* 0x000fc600087e2414 */
[----:B------:R-:W-:Y:S02]  /*5660*/  IMAD R21, R103, R22, RZ ;  /* 0x0000001667157224 */ /* 0x000fe400078e02ff */
        /* <DEDUP_REMOVED lines=12> */
[----:B--2---:R-:W-:Y:S01]  /*5730*/  IMAD.SHL.U32 R137, R83, 0x2, RZ ;  /* 0x0000000253897824 */ /* 0x004fe200078e00ff */
[----:B------:R-:W-:Y:S01]  /*5740*/  IADD3 R98, P1, P0, R141, UR18, R92 ;  /* 0x000000128d627c10 */ /* 0x000fe2000f83e05c */
[----:B------:R-:W-:Y:S01]  /*5750*/  IMAD.HI R97, R97, 0x2, RZ ;  /* 0x0000000261617827 */ /* 0x000fe200078e02ff */
[----:B------:R-:W-:Y:S01]  /*5760*/  IADD3.X R103, PT, PT, R101, UR19, R20, P4, P6 ;  /* 0x0000001365677c10 */ /* 0x000fe2000a7ec414 */
[----:B------:R-:W-:Y:S01]  /*5770*/  UIADD3 UR8, UPT, UPT, UR9, 0x9000, URZ ;  /* 0x0000900009087890 */ /* 0x000fe2000fffe0ff */
        /* <DEDUP_REMOVED lines=11> */
[----:B------:R-:W-:Y:S01]  /*5830*/  IADD3.X R97, PT, PT, R87, UR19, R20, P4, P6 ;  /* 0x0000001357617c10 */ /* 0x000fe2000a7ec414 */
[----:B------:R-:W-:Y:S01]  /*5840*/  USHF.R.U32.HI UR8, URZ, 0x4, UR8 ;  /* 0x00000004ff087899 */ /* 0x000fe20008011608 */
[----:B------:R-:W-:Y:S01]  /*5850*/  IADD3 R86, P6, P4, R95, UR18, R92 ;  /* 0x000000125f567c10 */ /* 0x000fe2000fcde05c */
[----:B------:R-:W-:Y:S01]  /*5860*/  IMAD.HI R43, R43, 0x2, RZ ;  /* 0x000000022b2b7827 */ /* 0x000fe200078e02ff */
[----:B------:R-:W-:-:S03]  /*5870*/  IADD3.X R95, PT, PT, R83, UR19, R20, P2, P3 ;  /* 0x00000013535f7c10 */ /* 0x000fc600097e6414 */
[----:B------:R-:W-:Y:S02]  /*5880*/  IMAD.SHL.U32 R89, R39, 0x2, RZ ;  /* 0x0000000227597824 */ /* 0x000fe400078e00ff */
[-C--:B------:R-:W-:Y:S02]  /*5890*/  IMAD R35, R19, R22.reuse, RZ ;  /* 0x0000001613237224 */ /* 0x080fe400078e02ff */
[----:B------:R-:W-:Y:S01]  /*58a0*/  IMAD.SHL.U32 R79, R37, 0x2, RZ ;  /* 0x00000002254f7824 */ /* 0x000fe200078e00ff */
[----:B------:R-:W-:Y:S01]  /*58b0*/  IADD3 R82, P2, P3, R85, UR18, R92 ;  /* 0x0000001255527c10 */ /* 0x000fe2000fb5e05c */
[----:B------:R-:W-:Y:S01]  /*58c0*/  IMAD R33, R18, R22, RZ ;  /* 0x0000001612217224 */ /* 0x000fe200078e02ff */
[----:B------:R-:W-:Y:S01]  /*58d0*/  USHF.R.S32.HI UR14, URZ, 0x1f, UR28 ;  /* 0x0000001fff0e7899 */ /* 0x000fe2000801141c */
[----:B------:R-:W-:Y:S01]  /*58e0*/  IMAD.HI R41, R41, 0x2, RZ ;  /* 0x0000000229297827 */ /* 0x000fe200078e02ff */
[----:B------:R-:W-:Y:S01]  /*58f0*/  IADD3.X R85, PT, PT, R45, UR19, R20, P1, P0 ;  /* 0x000000132d557c10 */ /* 0x000fe20008fe0414 */
[----:B------:R-:W-:Y:S01]  /*5900*/  USGXT.U32 UR16, UR8, 0xe ;  /* 0x0000000e0810789a */ /* 0x000fe20008000000 */
[----:B------:R-:W-:Y:S01]  /*5910*/  IADD3 R88, P0, P1, R89, UR18, R92 ;  /* 0x0000001259587c10 */ /* 0x000fe2000f91e05c */
[----:B------:R-:W-:Y:S01]  /*5920*/  IMAD.HI R39, R39, 0x2, RZ ;  /* 0x0000000227277827 */ /* 0x000fe200078e02ff */
[----:B------:R-:W-:-:S02]  /*5930*/  IADD3.X R87, PT, PT, R43, UR19, R20, P6, P4 ;  /* 0x000000132b577c10 */ /* 0x000fc4000b7e8414 */
[----:B------:R-:W-:Y:S01]  /*5940*/  IADD3 R78, P6, P4, R79, UR18, R92 ;  /* 0x000000124f4e7c10 */ /* 0x000fe2000fcde05c */
[----:B------:R-:W-:Y:S01]  /*5950*/  IMAD.HI R37, R37, 0x2, RZ ;  /* 0x0000000225257827 */ /* 0x000fe200078e02ff */
[----:B------:R-:W-:-:S03]  /*5960*/  ULEA.HI UR14, UR14, UR28, URZ, 0x7 ;  /* 0x0000001c0e0e7291 */ /* 0x000fc6000f8f38ff */
[----:B------:R-:W-:Y:S02]  /*5970*/  IMAD.SHL.U32 R81, R21, 0x2, RZ ;  /* 0x0000000215517824 */ /* 0x000fe400078e00ff */
[----:B------:R-:W-:Y:S02]  /*5980*/  IMAD.SHL.U32 R91, R35, 0x2, RZ ;  /* 0x00000002235b7824 */ /* 0x000fe400078e00ff */
[----:B------:R-:W-:Y:S01]  /*5990*/  IMAD.SHL.U32 R93, R33, 0x2, RZ ;  /* 0x00000002215d7824 */ /* 0x000fe200078e00ff */
[----:B------:R-:W-:Y:S01]  /*59a0*/  UIADD3 UR26, UP3, UPT, UR16, 0x2, URZ ;  /* 0x00000002101a7890 */ /* 0x000fe2000ff7e0ff */
[--C-:B------:R-:W-:Y:S01]  /*59b0*/  IADD3.X R83, PT, PT, R41, UR19, R20.reuse, P2, P3 ;  /* 0x0000001329537c10 */ /* 0x100fe200097e6414 */
[----:B------:R-:W-:Y:S01]  /*59c0*/  UISETP.NE.U32.AND UP1, UPT, UR7, URZ, UPT ;  /* 0x000000ff0700728c */ /* 0x000fe2000bf25070 */
[----:B------:R-:W-:Y:S01]  /*59d0*/  IADD3.X R89, PT, PT, R39, UR19, R20, P0, P1 ;  /* 0x0000001327597c10 */ /* 0x000fe200087e2414 */
[----:B------:R-:W-:Y:S01]  /*59e0*/  IMAD.HI R21, R21, 0x2, RZ ;  /* 0x0000000215157827 */ /* 0x000fe200078e02ff */
[--C-:B------:R-:W-:Y:S01]  /*59f0*/  IADD3 R80, P3, P2, R81, UR18, R92.reuse ;  /* 0x0000001251507c10 */ /* 0x100fe2000fa7e05c */
[----:B------:R-:W-:Y:S01]  /*5a00*/  UMOV UR6, URZ ;  /* 0x000000ff00067c82 */ /* 0x000fe20008000000 */
[----:B------:R-:W-:Y:S01]  /*5a10*/  IADD3 R90, P0, P1, R91, UR18, R92 ;  /* 0x000000125b5a7c10 */ /* 0x000fe2000f91e05c */
[----:B------:R-:W-:Y:S01]  /*5a20*/  IMAD.HI R33, R33, 0x2, RZ ;  /* 0x0000000221217827 */ /* 0x000fe200078e02ff */
[----:B------:R-:W-:Y:S01]  /*5a30*/  IADD3.X R79, PT, PT, R37, UR19, R20, P6, P4 ;  /* 0x00000013254f7c10 */ /* 0x000fe2000b7e8414 */
[----:B------:R-:W-:Y:S01]  /*5a40*/  UIADD3 UR7, UPT, UPT, UR9, 0x4000, URZ ;  /* 0x0000400009077890 */ /* 0x000fe2000fffe0ff */
[----:B------:R-:W-:Y:S01]  /*5a50*/  IADD3 R92, P4, P6, R93, UR18, R92 ;  /* 0x000000125d5c7c10 */ /* 0x000fe2000fe9e05c */
[----:B------:R-:W-:-:S02]  /*5a60*/  USHF.R.S32.HI UR15, URZ, 0x7, UR14 ;  /* 0x00000007ff0f7899 */ /* 0x000fc4000801140e */
[----:B------:R-:W-:Y:S01]  /*5a70*/  UIADD3.X UR27, UPT, UPT, UR6, 0x40004040, URZ, UP3, !UPT ;  /* 0x40004040061b7890 */ /* 0x000fe20009ffe4ff */
[----:B------:R-:W-:Y:S01]  /*5a80*/  IMAD.HI R35, R35, 0x2, RZ ;  /* 0x0000000223237827 */ /* 0x000fe200078e02ff */
[----:B------:R-:W-:Y:S01]  /*5a90*/  UISETP.LT.OR UP3, UPT, UR28, 0x80, UP1 ;  /* 0x000000801c00788c */ /* 0x000fe20008f61670 */
[--C-:B------:R-:W-:Y:S01]  /*5aa0*/  IADD3.X R81, PT, PT, R21, UR19, R20.reuse, P3, P2 ;  /* 0x0000001315517c10 */ /* 0x100fe20009fe4414 */
[----:B------:R-:W-:Y:S01]  /*5ab0*/  USHF.R.U32.HI UR7, URZ, 0x4, UR7 ;  /* 0x00000004ff077899 */ /* 0x000fe20008011607 */
[--C-:B------:R-:W-:Y:S01]  /*5ac0*/  IADD3.X R93, PT, PT, R33, UR19, R20.reuse, P4, P6 ;  /* 0x00000013215d7c10 */ /* 0x100fe2000a7ec414 */
[----:B------:R-:W-:Y:S01]  /*5ad0*/  UISETP.LT.AND UP4, UPT, UR15, 0x1, UPT ;  /* 0x000000010f00788c */ /* 0x000fe2000bf81270 */
[----:B------:R-:W-:Y:S02]  /*5ae0*/  IADD3 R134, P3, PT, R134, UR18, RZ ;  /* 0x0000001286867c10 */ /* 0x000fe4000ff7e0ff */
[----:B------:R-:W-:Y:S02]  /*5af0*/  IADD3 R136, P4, PT, R136, UR18, RZ ;  /* 0x0000001288887c10 */ /* 0x000fe4000ff9e0ff */
[----:B------:R-:W-:Y:S01]  /*5b00*/  IADD3 R138, P2, PT, R138, UR18, RZ ;  /* 0x000000128a8a7c10 */ /* 0x000fe2000ff5e0ff */
[----:B------:R-:W-:Y:S01]  /*5b10*/  USGXT.U32 UR14, UR7, 0xe ;  /* 0x0000000e070e789a */ /* 0x000fe20008000000 */
[----:B------:R-:W-:Y:S01]  /*5b20*/  IADD3.X R91, PT, PT, R35, UR19, R20, P0, P1 ;  /* 0x00000013235b7c10 */ /* 0x000fe200087e2414 */
[----:B------:R-:W-:Y:S01]  /*5b30*/  USEL UR15, UR15, 0x1, !UP4 ;  /* 0x000000010f0f7887 */ /* 0x000fe2000e000000 */
[----:B------:R-:W-:-:S02]  /*5b40*/  IADD3.X R135, PT, PT, R31, UR19, RZ, P3, !PT ;  /* 0x000000131f877c10 */ /* 0x000fc40009ffe4ff */
[----:B------:R-:W-:Y:S02]  /*5b50*/  IADD3.X R137, PT, PT, R30, UR19, RZ, P4, !PT ;  /* 0x000000131e897c10 */ /* 0x000fe4000a7fe4ff */
[----:B------:R-:W-:Y:S02]  /*5b60*/  IADD3.X R139, PT, PT, R29, UR19, RZ, P2, !PT ;  /* 0x000000131d8b7c10 */ /* 0x000fe400097fe4ff */
[----:B------:R-:W-:Y:S02]  /*5b70*/  IADD3 R140, P0, PT, R140, UR18, RZ ;  /* 0x000000128c8c7c10 */ /* 0x000fe4000ff1e0ff */
[----:B------:R-:W-:Y:S02]  /*5b80*/  IADD3 R142, P1, PT, R142, UR18, RZ ;  /* 0x000000128e8e7c10 */ /* 0x000fe4000ff3e0ff */
[----:B------:R-:W-:Y:S02]  /*5b90*/  IADD3 R144, P3, PT, R144, UR18, RZ ;  /* 0x0000001290907c10 */ /* 0x000fe4000ff7e0ff */
[----:B------:R-:W-:-:S02]  /*5ba0*/  IADD3 R146, P4, PT, R146, UR18, RZ ;  /* 0x0000001292927c10 */ /* 0x000fc4000ff9e0ff */
[----:B------:R-:W-:Y:S01]  /*5bb0*/  IADD3 R148, P2, PT, R148, UR18, RZ ;  /* 0x0000001294947c10 */ /* 0x000fe2000ff5e0ff */
[----:B------:R-:W-:Y:S01]  /*5bc0*/  UIADD3 UR24, UP2, UPT, UR14, 0x80, URZ ;  /* 0x000000800e187890 */ /* 0x000fe2000ff5e0ff */
[----:B------:R-:W-:Y:S01]  /*5bd0*/  IMAD.SHL.U32 R20, R23, 0x80, RZ ;  /* 0x0000008017147824 */ /* 0x000fe200078e00ff */
[----:B------:R-:W-:Y:S01]  /*5be0*/  UIADD3 UR15, UPT, UPT, UR15, -0x1, URZ ;  /* 0xffffffff0f0f7890 */ /* 0x000fe2000fffe0ff */
[----:B------:R-:W-:Y:S01]  /*5bf0*/  IMAD.SHL.U32 R21, R22, 0x80, RZ ;  /* 0x0000008016157824 */ /* 0x000fe200078e00ff */
[----:B0-----:R-:W-:Y:S01]  /*5c00*/  UMOV UR5, URZ ;  /* 0x000000ff00057c82 */ /* 0x001fe20008000000 */
[----:B------:R-:W-:Y:S02]  /*5c10*/  IADD3.X R141, PT, PT, R24, UR19, RZ, P0, !PT ;  /* 0x00000013188d7c10 */ /* 0x000fe400087fe4ff */
[----:B------:R-:W-:Y:S02]  /*5c20*/  IADD3.X R143, PT, PT, R28, UR19, RZ, P1, !PT ;  /* 0x000000131c8f7c10 */ /* 0x000fe40008ffe4ff */
[----:B------:R-:W-:-:S02]  /*5c30*/  IADD3.X R145, PT, PT, R27, UR19, RZ, P3, !PT ;  /* 0x000000131b917c10 */ /* 0x000fc40009ffe4ff */
[----:B------:R-:W-:Y:S02]  /*5c40*/  IADD3.X R147, PT, PT, R26, UR19, RZ, P4, !PT ;  /* 0x000000131a937c10 */ /* 0x000fe4000a7fe4ff */
[----:B------:R-:W-:Y:S01]  /*5c50*/  IADD3.X R149, PT, PT, R25, UR19, RZ, P2, !PT ;  /* 0x0000001319957c10 */ /* 0x000fe200097fe4ff */
[----:B------:R-:W-:Y:S01]  /*5c60*/  UIADD3.X UR25, UPT, UPT, UR5, 0x40004040, URZ, UP2, !UPT ;  /* 0x4000404005197890 */ /* 0x000fe200097fe4ff */
[----:B------:R-:W-:Y:S01]  /*5c70*/  UMOV UR4, URZ ;  /* 0x000000ff00047c82 */ /* 0x000fe20008000000 */
[----:B------:R-:W-:Y:S01]  /*5c80*/  UISETP.NE.U32.AND UP2, UPT, UR15, URZ, UPT ;  /* 0x000000ff0f00728c */ /* 0x000fe2000bf45070 */
[----:B-1----:R-:W-:Y:S06]  /*5c90*/  BAR.SYNC.DEFER_BLOCKING 0x0 ;  /* 0x0000000000007b1d */ /* 0x002fec0000010000 */
[----:B------:R-:W-:Y:S05]  /*5ca0*/  BRA.U UP3, `(.L_x_6) ;  /* 0x0000000103d87547 */ /* 0x000fea000b800000 */
[----:B------:R-:W-:Y:S02]  /*5cb0*/  USHF.R.U32.HI UR18, URZ, 0x4, UR9 ;  /* 0x00000004ff127899 */ /* 0x000fe40008011609 */
[----:B------:R-:W-:Y:S02]  /*5cc0*/  UIADD3 UR6, UPT, UPT, UR9, 0x8000, URZ ;  /* 0x0000800009067890 */ /* 0x000fe4000fffe0ff */
[----:B------:R-:W-:Y:S02]  /*5cd0*/  USGXT.U32 UR18, UR18, 0xe ;  /* 0x0000000e1212789a */ /* 0x000fe40008000000 */
[----:B------:R-:W-:Y:S02]  /*5ce0*/  USHF.R.U32.HI UR6, URZ, 0x4, UR6 ;  /* 0x00000004ff067899 */ /* 0x000fe40008011606 */
[----:B------:R-:W-:Y:S02]  /*5cf0*/  UIADD3 UR44, UP3, UPT, UR18, 0x80, URZ ;  /* 0x00000080122c7890 */ /* 0x000fe4000ff7e0ff */
[----:B------:R-:W-:Y:S01]  /*5d00*/  USGXT.U32 UR20, UR6, 0xe ;  /* 0x0000000e0614789a */ /* 0x000fe20008000000 */
[----:B------:R-:W-:Y:S01]  /*5d10*/  UMOV UR5, URZ ;  /* 0x000000ff00057c82 */ /* 0x000fe20008000000 */
[----:B------:R-:W-:Y:S01]  /*5d20*/  UMOV UR8, URZ ;  /* 0x000000ff00087c82 */ /* 0x000fe20008000000 */
[----:B------:R-:W-:-:S02]  /*5d30*/  UIADD3.X UR45, UPT, UPT, UR5, 0x40004040, URZ, UP3, !UPT ;  /* 0x40004040052d7890 */ /* 0x000fc40009ffe4ff */
[----:B------:R-:W-:Y:S01]  /*5d40*/  UIADD3 UR48, UP3, UPT, UR20, 0x2, URZ ;  /* 0x0000000214307890 */ /* 0x000fe2000ff7e0ff */
[----:B------:R-:W-:Y:S01]  /*5d50*/  UMOV UR6, UR17 ;  /* 0x0000001100067c82 */ /* 0x000fe20008000000 */
[----:B------:R-:W-:Y:S02]  /*5d60*/  UMOV UR7, URZ ;  /* 0x000000ff00077c82 */ /* 0x000fe40008000000 */
[----:B------:R-:W-:Y:S01]  /*5d70*/  UIADD3.X UR49, UPT, UPT, UR8, 0x40004040, URZ, UP3, !UPT ;  /* 0x4000404008317890 */ /* 0x000fe20009ffe4ff */
[----:B------:R-:W-:Y:S01]  /*5d80*/  UMOV UR5, UR6 ;  /* 0x0000000600057c82 */ /* 0x000fe20008000000 */
[----:B------:R-:W-:Y:S02]  /*5d90*/  UIADD3.64 UR6, UPT, UPT, UR44, 0x80, URZ ;  /* 0x000000802c067897 */ /* 0x000fe4000fffe0ff */
[----:B------:R-:W-:Y:S02]  /*5da0*/  UIADD3.64 UR60, UPT, UPT, UR48, 0x2, URZ ;  /* 0x00000002303c7897 */ /* 0x000fe4000fffe0ff */
[----:B------:R-:W-:-:S02]  /*5db0*/  UIADD3.64 UR50, UPT, UPT, UR44, 0x100, URZ ;  /* 0x000001002c327897 */ /* 0x000fc4000fffe0ff */
[----:B------:R-:W-:Y:S02]  /*5dc0*/  UIADD3.64 UR62, UPT, UPT, UR48, 0x4, URZ ;  /* 0x00000004303e7897 */ /* 0x000fe4000fffe0ff */
[----:B------:R-:W-:Y:S02]  /*5dd0*/  UIADD3.64 UR52, UPT, UPT, UR44, 0x180, URZ ;  /* 0x000001802c347897 */ /* 0x000fe4000fffe0ff */
[----:B------:R-:W-:Y:S02]  /*5de0*/  UIADD3.64 UR64, UPT, UPT, UR48, 0x7e, URZ ;  /* 0x0000007e30407897 */ /* 0x000fe4000fffe0ff */
[----:B------:R-:W-:Y:S02]  /*5df0*/  UIADD3.64 UR54, UPT, UPT, UR44, 0x200, URZ ;  /* 0x000002002c367897 */ /* 0x000fe4000fffe0ff */
[----:B------:R-:W-:Y:S02]  /*5e00*/  UIADD3.64 UR66, UPT, UPT, UR48, 0x80, URZ ;  /* 0x0000008030427897 */ /* 0x000fe4000fffe0ff */
[----:B------:R-:W-:-:S02]  /*5e10*/  UIADD3.64 UR56, UPT, UPT, UR44, 0x280, URZ ;  /* 0x000002802c387897 */ /* 0x000fc4000fffe0ff */
[----:B------:R-:W-:Y:S01]  /*5e20*/  UIADD3.64 UR68, UPT, UPT, UR48, 0x82, URZ ;  /* 0x0000008230447897 */ /* 0x000fe2000fffe0ff */
[----:B------:R-:W-:Y:S01]  /*5e30*/  UMOV UR30, 0x0 ;  /* 0x00000000001e7882 */ /* 0x000fe20000000000 */
[----:B------:R-:W-:Y:S01]  /*5e40*/  UMOV UR31, 0x4048010 ;  /* 0x04048010001f7882 */ /* 0x000fe20000000000 */
[----:B------:R-:W-:Y:S01]  /*5e50*/  UIADD3.64 UR58, UPT, UPT, UR44, 0x300, URZ ;  /* 0x000003002c3a7897 */ /* 0x000fe2000fffe0ff */
[----:B------:R-:W-:Y:S01]  /*5e60*/  UMOV UR19, 0x40004040 ;  /* 0x4000404000137882 */ /* 0x000fe20000000000 */
[----:B------:R-:W-:Y:S01]  /*5e70*/  UIADD3.64 UR70, UPT, UPT, UR48, 0x84, URZ ;  /* 0x0000008430467897 */ /* 0x000fe2000fffe0ff */
[----:B------:R-:W-:Y:S01]  /*5e80*/  UMOV UR21, 0x40004040 ;  /* 0x4000404000157882 */ /* 0x000fe20000000000 */
[----:B------:R-:W-:Y:S01]  /*5e90*/  UMOV UR32, 0x0 ;  /* 0x0000000000207882 */ /* 0x000fe20000000000 */
[----:B------:R-:W-:Y:S01]  /*5ea0*/  UMOV UR33, 0x4048010 ;  /* 0x0404801000217882 */ /* 0x000fe20000000000 */
[----:B------:R-:W-:Y:S01]  /*5eb0*/  UMOV UR34, 0x0 ;  /* 0x0000000000227882 */ /* 0x000fe20000000000 */
[----:B------:R-:W-:Y:S01]  /*5ec0*/  UMOV UR35, 0x4048010 ;  /* 0x0404801000237882 */ /* 0x000fe20000000000 */
[----:B------:R0:W-:Y:S01]  /*5ed0*/  UTCHMMA gdesc[UR18], gdesc[UR20], tmem[UR10], tmem[UR30], idesc[UR31], !UPT ;  /* 0x00ff1e14120075ea */ /* 0x0001e2000f80000a */
[----:B------:R-:W-:Y:S01]  /*5ee0*/  UMOV UR42, 0x0 ;  /* 0x00000000002a7882 */ /* 0x000fe20000000000 */
[----:B------:R-:W-:Y:S01]  /*5ef0*/  UMOV UR43, 0x4048010 ;  /* 0x04048010002b7882 */ /* 0x000fe20000000000 */
[----:B------:R0:W-:Y:S01]  /*5f00*/  UTCHMMA gdesc[UR44], gdesc[UR48], tmem[UR10], tmem[UR32], idesc[UR33], UPT ;  /* 0x00ff20302c0075ea */ /* 0x0001e2000b80000a */
        /* <DEDUP_REMOVED lines=12> */
[----:B------:R0:W-:Y:S01]  /*5fd0*/  UTCHMMA gdesc[UR56], gdesc[UR68], tmem[UR10], tmem[UR36], idesc[UR37], UPT ;  /* 0x00ff2444380075ea */ /* 0x0001e2000b80000a */
[----:B------:R0:W-:Y:S01]  /*5fe0*/  UTCHMMA gdesc[UR58], gdesc[UR70], tmem[UR10], tmem[UR46], idesc[UR47], UPT ;  /* 0x00ff2e463a0075ea */ /* 0x0001e2000b80000a */
[----:B------:R0:W-:Y:S01]  /*5ff0*/  UTCBAR [UR5], URZ ;  /* 0x000000ff050073e9 */ /* 0x0001e200080000ff */
[----:B------:R-:W-:Y:S01]  /*6000*/  NOP ;  /* 0x0000000000007918 */ /* 0x000fe20000000000 */
.L_x_6:
[----:B------:R-:W-:Y:S05]  /*6010*/  BRA.U !UP2, `(.L_x_7) ;  /* 0x000000210a187547 */ /* 0x000fea000b800000 */
[----:B------:R-:W-:Y:S02]  /*6020*/  UIADD3 UR12, UPT, UPT, UR12, -0x80, URZ ;  /* 0xffffff800c0c7890 */ /* 0x000fe4000fffe0ff */
[----:B0-----:R-:W-:Y:S02]  /*6030*/  UIADD3.64 UR30, UPT, UPT, UR24, 0x80, URZ ;  /* 0x00000080181e7897 */ /* 0x001fe4000fffe0ff */
[----:B------:R-:W-:Y:S02]  /*6040*/  UIADD3.64 UR32, UPT, UPT, UR26, 0x2, URZ ;  /* 0x000000021a207897 */ /* 0x000fe4000fffe0ff */
        /* <DEDUP_REMOVED lines=10> */
[----:B------:R-:W-:Y:S01]  /*60f0*/  UMOV UR8, UR15 ;  /* 0x0000000f00087c82 */ /* 0x000fe20008000000 */
[----:B------:R-:W-:Y:S01]  /*6100*/  UMOV UR20, 0x1 ;  /* 0x0000000100147882 */ /* 0x000fe20000000000 */
[----:B------:R-:W-:-:S09]  /*6110*/  UMOV UR5, URZ ;  /* 0x000000ff00057c82 */ /* 0x000fd20008000000 */
.L_x_10:
[----:B------:R-:W-:Y:S01]  /*6120*/  USHF.L.U32 UR4, UR4, 0x1f, URZ ;  /* 0x0000001f04047899 */ /* 0x000fe200080006ff */
[C---:B------:R-:W-:Y:S02]  /*6130*/  LOP3.LUT R22, R3.reuse, 0x8, RZ, 0xfc, !PT ;  /* 0x0000000803167812 */ /* 0x040fe400078efcff */
[----:B------:R-:W-:Y:S02]  /*6140*/  LOP3.LUT R23, R3, 0x10, RZ, 0xfc, !PT ;  /* 0x0000001003177812 */ /* 0x000fe400078efcff */
[----:B------:R-:W-:Y:S01]  /*6150*/  ISETP.GE.AND P6, PT, R22, UR12, PT ;  /* 0x0000000c16007c0c */ /* 0x000fe2000bfc6270 */
[----:B------:R-:W-:Y:S01]  /*6160*/  IMAD.U32 R24, RZ, RZ, UR4 ;  /* 0x00000004ff187e24 */ /* 0x000fe2000f8e00ff */
[----:B------:R-:W-:-:S03]  /*6170*/  ISETP.GE.AND P4, PT, R23, UR12, PT ;  /* 0x0000000c17007c0c */ /* 0x000fc6000bf86270 */
[----:B------:R-:W0:Y:S02]  /*6180*/  SYNCS.PHASECHK.TRANS64.TRYWAIT P0, [UR13], R24 ;  /* 0x00000018ff0075a7 */ /* 0x000e24000800110d */
[----:B0-----:R-:W-:Y:S08]  /*6190*/  @!P0 BRA `(.L_x_8) ;  /* 0x0000002400e48947 */ /* 0x001ff00003800000 */
.L_x_16:
[----:B------:R-:W-:Y:S01]  /*61a0*/  ISETP.GE.AND P1, PT, R3, UR12, PT ;  /* 0x0000000c03007c0c */ /* 0x000fe2000bf26270 */
[----:B------:R-:W-:Y:S01]  /*61b0*/  IMAD.WIDE R134, R21, 0x2, R134 ;  /* 0x0000000215867825 */ /* 0x000fe200078e0286 */
[C---:B------:R-:W-:Y:S02]  /*61c0*/  LOP3.LUT R22, R3.reuse, 0x18, RZ, 0xfc, !PT ;  /* 0x0000001803167812 */ /* 0x040fe400078efcff */
[----:B------:R-:W-:Y:S01]  /*61d0*/  LOP3.LUT R23, R3, 0x20, RZ, 0xfc, !PT ;  /* 0x0000002003177812 */ /* 0x000fe200078efcff */
[----:B------:R-:W-:Y:S01]  /*61e0*/  IMAD.WIDE R126, R21, 0x2, R126 ;  /* 0x00000002157e7825 */ /* 0x000fe200078e027e */
[----:B------:R-:W-:Y:S02]  /*61f0*/  ISETP.GE.AND P0, PT, R22, UR12, PT ;  /* 0x0000000c16007c0c */ /* 0x000fe4000bf06270 */
[----:B------:R-:W-:Y:S01]  /*6200*/  LOP3.LUT R22, R3, 0x28, RZ, 0xfc, !PT ;  /* 0x0000002803167812 */ /* 0x000fe200078efcff */
[----:B------:R-:W-:Y:S01]  /*6210*/  IMAD.WIDE R142, R21, 0x2, R142 ;  /* 0x00000002158e7825 */ /* 0x000fe200078e028e */
[----:B------:R-:W-:-:S02]  /*6220*/  PRMT R237, RZ, 0x7610, R237 ;  /* 0x00007610ffed7816 */ /* 0x000fc400000000ed */
[----:B------:R-:W-:Y:S01]  /*6230*/  PRMT R238, RZ, 0x7610, R238 ;  /* 0x00007610ffee7816 */ /* 0x000fe200000000ee */
[----:B------:R-:W-:Y:S01]  /*6240*/  IMAD.WIDE R166, R21, 0x2, R166 ;  /* 0x0000000215a67825 */ /* 0x000fe200078e02a6 */
[----:B------:R-:W-:Y:S02]  /*6250*/  PRMT R239, RZ, 0x7610, R239 ;  /* 0x00007610ffef7816 */ /* 0x000fe400000000ef */
[----:B------:R-:W-:Y:S01]  /*6260*/  ISETP.GE.AND P3, PT, R23, UR12, PT ;  /* 0x0000000c17007c0c */ /* 0x000fe2000bf66270 */
[----:B------:R-:W2:Y:S01]  /*6270*/  @!P1 LDG.E.U16 R237, desc[UR22][R126.64] ;  /* 0x000000167eed9981 */ /* 0x000ea2000c1e1500 */
[----:B------:R-:W-:Y:S01]  /*6280*/  ISETP.GE.AND P2, PT, R22, UR12, PT ;  /* 0x0000000c16007c0c */ /* 0x000fe2000bf46270 */
[----:B------:R-:W-:Y:S01]  /*6290*/  IMAD.WIDE R158, R21, 0x2, R158 ;  /* 0x00000002159e7825 */ /* 0x000fe200078e029e */
[C---:B------:R-:W-:Y:S01]  /*62a0*/  LOP3.LUT R23, R3.reuse, 0x38, RZ, 0xfc, !PT ;  /* 0x0000003803177812 */ /* 0x040fe200078efcff */
[----:B------:R-:W3:Y:S01]  /*62b0*/  @!P6 LDG.E.U16 R238, desc[UR22][R134.64] ;  /* 0x0000001686eee981 */ /* 0x000ee2000c1e1500 */
[----:B------:R-:W-:Y:S01]  /*62c0*/  LOP3.LUT R22, R3, 0x40, RZ, 0xfc, !PT ;  /* 0x0000004003167812 */ /* 0x000fe200078efcff */
[----:B------:R-:W-:Y:S01]  /*62d0*/  IMAD.WIDE R182, R21, 0x2, R182 ;  /* 0x0000000215b67825 */ /* 0x000fe200078e02b6 */
[----:B------:R-:W-:Y:S01]  /*62e0*/  ISETP.GE.AND P1, PT, R4, UR12, PT ;  /* 0x0000000c04007c0c */ /* 0x000fe2000bf26270 */
[----:B------:R-:W4:Y:S01]  /*62f0*/  @!P4 LDG.E.U16 R239, desc[UR22][R142.64] ;  /* 0x000000168eefc981 */ /* 0x000f22000c1e1500 */
[----:B------:R-:W-:Y:S01]  /*6300*/  ISETP.GE.AND P6, PT, R23, UR12, PT ;  /* 0x0000000c17007c0c */ /* 0x000fe2000bfc6270 */
[----:B------:R-:W-:Y:S01]  /*6310*/  IMAD.WIDE R174, R21, 0x2, R174 ;  /* 0x0000000215ae7825 */ /* 0x000fe200078e02ae */
[----:B------:R-:W-:-:S02]  /*6320*/  ISETP.GE.AND P4, PT, R22, UR12, PT ;  /* 0x0000000c16007c0c */ /* 0x000fc4000bf86270 */
[----:B------:R-:W-:Y:S01]  /*6330*/  PRMT R240, RZ, 0x7610, R240 ;  /* 0x00007610fff07816 */ /* 0x000fe200000000f0 */
[C---:B------:R-:W-:Y:S01]  /*6340*/  IMAD.WIDE R150, R21.reuse, 0x2, R150 ;  /* 0x0000000215967825 */ /* 0x040fe200078e0296 */
[----:B------:R-:W-:Y:S02]  /*6350*/  PRMT R241, RZ, 0x7610, R241 ;  /* 0x00007610fff17816 */ /* 0x000fe400000000f1 */
[----:B------:R-:W-:Y:S01]  /*6360*/  PRMT R242, RZ, 0x7610, R242 ;  /* 0x00007610fff27816 */ /* 0x000fe200000000f2 */
[----:B------:R-:W-:Y:S01]  /*6370*/  IMAD.WIDE R190, R21, 0x2, R190 ;  /* 0x0000000215be7825 */ /* 0x000fe200078e02be */
[----:B------:R-:W-:Y:S01]  /*6380*/  PRMT R243, RZ, 0x7610, R243 ;  /* 0x00007610fff37816 */ /* 0x000fe200000000f3 */
[----:B------:R-:W5:Y:S01]  /*6390*/  @!P0 LDG.E.U16 R240, desc[UR22][R150.64] ;  /* 0x0000001696f08981 */ /* 0x000f62000c1e1500 */
[----:B------:R-:W-:Y:S02]  /*63a0*/  PRMT R244, RZ, 0x7610, R244 ;  /* 0x00007610fff47816 */ /* 0x000fe400000000f4 */
[----:B------:R-:W-:Y:S01]  /*63b0*/  PRMT R245, RZ, 0x7610, R245 ;  /* 0x00007610fff57816 */ /* 0x000fe200000000f5 */
[----:B------:R-:W2:Y:S04]  /*63c0*/  @!P3 LDG.E.U16 R241, desc[UR22][R158.64] ;  /* 0x000000169ef1b981 */ /* 0x000ea8000c1e1500 */
[----:B------:R-:W2:Y:S04]  /*63d0*/  @!P2 LDG.E.U16 R242, desc[UR22][R166.64] ;  /* 0x00000016a6f2a981 */ /* 0x000ea8000c1e1500 */
[----:B------:R-:W2:Y:S04]  /*63e0*/  @!P1 LDG.E.U16 R243, desc[UR22][R174.64] ;  /* 0x00000016aef39981 */ /* 0x000ea8000c1e1500 */
[----:B------:R-:W2:Y:S04]  /*63f0*/  @!P6 LDG.E.U16 R244, desc[UR22][R182.64] ;  /* 0x00000016b6f4e981 */ /* 0x000ea8000c1e1500 */
[----:B------:R-:W2:Y:S01]  /*6400*/  @!P4 LDG.E.U16 R245, desc[UR22][R190.64] ;  /* 0x00000016bef5c981 */ /* 0x000ea2000c1e1500 */
[----:B------:R-:W-:-:S02]  /*6410*/  LOP3.LUT R22, R3, 0x2, RZ, 0xfc, !PT ;  /* 0x0000000203167812 */ /* 0x000fc400078efcff */
[C---:B------:R-:W-:Y:S02]  /*6420*/  LOP3.LUT R24, R3.reuse, 0x4, RZ, 0xfc, !PT ;  /* 0x0000000403187812 */ /* 0x040fe400078efcff */
[----:B------:R-:W-:Y:S02]  /*6430*/  ISETP.GE.AND P2, PT, R22, UR12, PT ;  /* 0x0000000c16007c0c */ /* 0x000fe4000bf46270 */
[C---:B------:R-:W-:Y:S02]  /*6440*/  LOP3.LUT R22, R3.reuse, 0xa, RZ, 0xfc, !PT ;  /* 0x0000000a03167812 */ /* 0x040fe400078efcff */
[C---:B------:R-:W-:Y:S02]  /*6450*/  LOP3.LUT R23, R3.reuse, 0x6, RZ, 0xfc, !PT ;  /* 0x0000000603177812 */ /* 0x040fe400078efcff */
[----:B------:R-:W-:Y:S02]  /*6460*/  ISETP.GE.AND P6, PT, R24, UR12, PT ;  /* 0x0000000c18007c0c */ /* 0x000fe4000bfc6270 */
[----:B------:R-:W-:-:S02]  /*6470*/  LOP3.LUT R24, R3, 0xc, RZ, 0xfc, !PT ;  /* 0x0000000c03187812 */ /* 0x000fc400078efcff */
[----:B------:R-:W-:Y:S01]  /*6480*/  ISETP.GE.AND P3, PT, R22, UR12, PT ;  /* 0x0000000c16007c0c */ /* 0x000fe2000bf66270 */
[----:B------:R-:W-:Y:S01]  /*6490*/  IMAD.WIDE R128, R21, 0x2, R128 ;  /* 0x0000000215807825 */ /* 0x000fe200078e0280 */
[----:B------:R-:W-:Y:S02]  /*64a0*/  PRMT R22, RZ, 0x7610, R22 ;  /* 0x00007610ff167816 */ /* 0x000fe40000000016 */
[----:B------:R-:W-:Y:S02]  /*64b0*/  ISETP.GE.AND P0, PT, R23, UR12, PT ;  /* 0x0000000c17007c0c */ /* 0x000fe4000bf06270 */
[----:B------:R-:W-:Y:S02]  /*64c0*/  ISETP.GE.AND P1, PT, R24, UR12, PT ;  /* 0x0000000c18007c0c */ /* 0x000fe4000bf26270 */
[----:B------:R-:W-:Y:S01]  /*64d0*/  LOP3.LUT R24, R3, 0x12, RZ, 0xfc, !PT ;  /* 0x0000001203187812 */ /* 0x000fe200078efcff */
[----:B------:R-:W2:Y:S01]  /*64e0*/  @!P2 LDG.E.U16 R22, desc[UR22][R128.64] ;  /* 0x000000168016a981 */ /* 0x000ea2000c1e1500 */
[----:B------:R-:W-:-:S02]  /*64f0*/  IMAD.WIDE R132, R21, 0x2, R132 ;  /* 0x0000000215847825 */ /* 0x000fc400078e0284 */
[----:B------:R-:W-:Y:S02]  /*6500*/  ISETP.GE.AND P2, PT, R24, UR12, PT ;  /* 0x0000000c18007c0c */ /* 0x000fe4000bf46270 */
[----:B------:R-:W-:Y:S02]  /*6510*/  PRMT R24, RZ, 0x7610, R24 ;  /* 0x00007610ff187816 */ /* 0x000fe40000000018 */
[C---:B------:R-:W-:Y:S02]  /*6520*/  LOP3.LUT R25, R3.reuse, 0xe, RZ, 0xfc, !PT ;  /* 0x0000000e03197812 */ /* 0x040fe400078efcff */
[----:B------:R-:W-:Y:S01]  /*6530*/  LOP3.LUT R27, R3, 0x14, RZ, 0xfc, !PT ;  /* 0x00000014031b7812 */ /* 0x000fe200078efcff */
[----:B------:R-:W-:Y:S01]  /*6540*/  IMAD.WIDE R138, R21, 0x2, R138 ;  /* 0x00000002158a7825 */ /* 0x000fe200078e028a */
[----:B------:R-:W-:Y:S01]  /*6550*/  PRMT R26, RZ, 0x7610, R26 ;  /* 0x00007610ff1a7816 */ /* 0x000fe2000000001a */
[----:B------:R-:W2:Y:S01]  /*6560*/  @!P0 LDG.E.U16 R24, desc[UR22][R132.64] ;  /* 0x0000001684188981 */ /* 0x000ea2000c1e1500 */
[----:B------:R-:W-:-:S02]  /*6570*/  ISETP.GE.AND P4, PT, R25, UR12, PT ;  /* 0x0000000c19007c0c */ /* 0x000fc4000bf86270 */
[----:B------:R-:W-:Y:S01]  /*6580*/  ISETP.GE.AND P0, PT, R27, UR12, PT ;  /* 0x0000000c1b007c0c */ /* 0x000fe2000bf06270 */
[----:B------:R-:W-:Y:S01]  /*6590*/  IMAD.WIDE R136, R21, 0x2, R136 ;  /* 0x0000000215887825 */ /* 0x000fe200078e0288 */
[----:B------:R-:W-:Y:S01]  /*65a0*/  PRMT R25, RZ, 0x7610, R25 ;  /* 0x00007610ff197816 */ /* 0x000fe20000000019 */
[----:B------:R-:W2:Y:S01]  /*65b0*/  @!P1 LDG.E.U16 R26, desc[UR22][R138.64] ;  /* 0x000000168a1a9981 */ /* 0x000ea2000c1e1500 */
[C---:B------:R-:W-:Y:S02]  /*65c0*/  LOP3.LUT R27, R3.reuse, 0x5e, RZ, 0xfc, !PT ;  /* 0x0000005e031b7812 */ /* 0x040fe400078efcff */
[----:B------:R-:W-:Y:S02]  /*65d0*/  LOP3.LUT R28, R3, 0x16, RZ, 0xfc, !PT ;  /* 0x00000016031c7812 */ /* 0x000fe400078efcff */
[----:B------:R-:W-:Y:S01]  /*65e0*/  ISETP.GE.AND P1, PT, R27, UR12, PT ;  /* 0x0000000c1b007c0c */ /* 0x000fe2000bf26270 */
[----:B------:R-:W2:Y:S01]  /*65f0*/  @!P3 LDG.E.U16 R25, desc[UR22][R136.64] ;  /* 0x000000168819b981 */ /* 0x000ea2000c1e1500 */
[----:B------:R-:W-:Y:S01]  /*6600*/  PRMT R27, RZ, 0x7610, R27 ;  /* 0x00007610ff1b7816 */ /* 0x000fe2000000001b */
[----:B------:R-:W-:Y:S01]  /*6610*/  IMAD.WIDE R140, R21, 0x2, R140 ;  /* 0x00000002158c7825 */ /* 0x000fe200078e028c */
[----:B------:R-:W-:-:S02]  /*6620*/  ISETP.GE.AND P3, PT, R28, UR12, PT ;  /* 0x0000000c1c007c0c */ /* 0x000fc4000bf66270 */
[----:B------:R-:W-:Y:S01]  /*6630*/  LOP3.LUT R40, R3, 0x1a, RZ, 0xfc, !PT ;  /* 0x0000001a03287812 */ /* 0x000fe200078efcff */
[----:B------:R-:W-:Y:S01]  /*6640*/  IMAD.WIDE R144, R21, 0x2, R144 ;  /* 0x0000000215907825 */ /* 0x000fe200078e0290 */
[----:B------:R-:W-:Y:S01]  /*6650*/  PRMT R28, RZ, 0x7610, R28 ;  /* 0x00007610ff1c7816 */ /* 0x000fe2000000001c */
[----:B------:R-:W2:Y:S01]  /*6660*/  @!P4 LDG.E.U16 R27, desc[UR22][R140.64] ;  /* 0x000000168c1bc981 */ /* 0x000ea2000c1e1500 */
[----:B------:R-:W-:Y:S02]  /*6670*/  ISETP.GE.AND P4, PT, R40, UR12, PT ;  /* 0x0000000c28007c0c */ /* 0x000fe4000bf86270 */
[----:B------:R-:W-:Y:S01]  /*6680*/  LOP3.LUT R216, R3, 0x1c, RZ, 0xfc, !PT ;  /* 0x0000001c03d87812 */ /* 0x000fe200078efcff */
[C---:B------:R-:W-:Y:S01]  /*6690*/  IMAD.WIDE R148, R21.reuse, 0x2, R148 ;  /* 0x0000000215947825 */ /* 0x040fe200078e0294 */
[----:B------:R-:W-:Y:S01]  /*66a0*/  PRMT R29, RZ, 0x7610, R29 ;  /* 0x00007610ff1d7816 */ /* 0x000fe2000000001d */
[----:B------:R-:W2:Y:S01]  /*66b0*/  @!P2 LDG.E.U16 R28, desc[UR22][R144.64] ;  /* 0x00000016901ca981 */ /* 0x000ea2000c1e1500 */
[----:B------:R-:W-:Y:S01]  /*66c0*/  PRMT R30, RZ, 0x7610, R30 ;  /* 0x00007610ff1e7816 */ /* 0x000fe2000000001e */
[----:B------:R-:W-:Y:S01]  /*66d0*/  IMAD.WIDE R146, R21, 0x2, R146 ;  /* 0x0000000215927825 */ /* 0x000fe200078e0292 */
[----:B------:R-:W-:-:S02]  /*66e0*/  LOP3.LUT R40, R3, 0x1e, RZ, 0xfc, !PT ;  /* 0x0000001e03287812 */ /* 0x000fc400078efcff */
[----:B------:R-:W-:Y:S01]  /*66f0*/  ISETP.GE.AND P2, PT, R216, UR12, PT ;  /* 0x0000000cd8007c0c */ /* 0x000fe2000bf46270 */
[----:B------:R-:W-:Y:S01]  /*6700*/  IMAD.WIDE R152, R21, 0x2, R152 ;  /* 0x0000000215987825 */ /* 0x000fe200078e0298 */
[----:B------:R-:W-:Y:S01]  /*6710*/  PRMT R31, RZ, 0x7610, R31 ;  /* 0x00007610ff1f7816 */ /* 0x000fe2000000001f */
[----:B------:R-:W2:Y:S01]  /*6720*/  @!P0 LDG.E.U16 R29, desc[UR22][R146.64] ;  /* 0x00000016921d8981 */ /* 0x000ea2000c1e1500 */
[----:B------:R-:W-:-:S03]  /*6730*/  ISETP.GE.AND P0, PT, R40, UR12, PT ;  /* 0x0000000c28007c0c */ /* 0x000fc6000bf06270 */
[----:B------:R-:W2:Y:S01]  /*6740*/  @!P3 LDG.E.U16 R30, desc[UR22][R148.64] ;  /* 0x00000016941eb981 */ /* 0x000ea2000c1e1500 */
[----:B------:R-:W-:Y:S02]  /*6750*/  ISETP.GE.AND P3, PT, R5, UR12, PT ;  /* 0x0000000c05007c0c */ /* 0x000fe4000bf66270 */
        /* <DEDUP_REMOVED lines=8> */
[----:B------:R-:W3:Y:S01]  /*67e0*/  @!P2 LDG.E.U16 R32, desc[UR22][R154.64] ;  /* 0x000000169a20a981 */ /* 0x000ee2000c1e1500 */
[----:B------:R-:W-:Y:S01]  /*67f0*/  PRMT R33, RZ, 0x7610, R33 ;  /* 0x00007610ff217816 */ /* 0x000fe20000000021 */
[----:B------:R-:W-:Y:S01]  /*6800*/  IMAD.WIDE R156, R21, 0x2, R156 ;  /* 0x00000002159c7825 */ /* 0x000fe200078e029c */
[----:B------:R-:W-:-:S02]  /*6810*/  ISETP.GE.AND P2, PT, R40, UR12, PT ;  /* 0x0000000c28007c0c */ /* 0x000fc4000bf46270 */
[C---:B------:R-:W-:Y:S01]  /*6820*/  LOP3.LUT R216, R3.reuse, 0x2c, RZ, 0xfc, !PT ;  /* 0x0000002c03d87812 */ /* 0x040fe200078efcff */
[----:B------:R-:W4:Y:S01]  /*6830*/  @!P3 LDG.E.U16 R34, desc[UR22][R160.64] ;  /* 0x00000016a022b981 */ /* 0x000f22000c1e1500 */
[----:B------:R-:W-:Y:S01]  /*6840*/  LOP3.LUT R40, R3, 0x2a, RZ, 0xfc, !PT ;  /* 0x0000002a03287812 */ /* 0x000fe200078efcff */
[----:B------:R-:W-:Y:S01]  /*6850*/  IMAD.WIDE R162, R21, 0x2, R162 ;  /* 0x0000000215a27825 */ /* 0x000fe200078e02a2 */
[----:B------:R-:W-:Y:S01]  /*6860*/  PRMT R35, RZ, 0x7610, R35 ;  /* 0x00007610ff237816 */ /* 0x000fe20000000023 */
[----:B------:R-:W5:Y:S01]  /*6870*/  @!P0 LDG.E.U16 R33, desc[UR22][R156.64] ;  /* 0x000000169c218981 */ /* 0x000f62000c1e1500 */
[----:B------:R-:W-:Y:S02]  /*6880*/  ISETP.GE.AND P3, PT, R216, UR12, PT ;  /* 0x0000000cd8007c0c */ /* 0x000fe4000bf66270 */
[----:B------:R-:W-:Y:S02]  /*6890*/  ISETP.GE.AND P0, PT, R40, UR12, PT ;  /* 0x0000000c28007c0c */ /* 0x000fe4000bf06270 */
[----:B------:R-:W-:Y:S01]  /*68a0*/  LOP3.LUT R40, R3, 0x2e, RZ, 0xfc, !PT ;  /* 0x0000002e03287812 */ /* 0x000fe200078efcff */
[C---:B------:R-:W-:Y:S01]  /*68b0*/  IMAD.WIDE R164, R21.reuse, 0x2, R164 ;  /* 0x0000000215a47825 */ /* 0x040fe200078e02a4 */
[----:B------:R-:W-:Y:S01]  /*68c0*/  PRMT R36, RZ, 0x7610, R36 ;  /* 0x00007610ff247816 */ /* 0x000fe20000000024 */
[----:B------:R-:W5:Y:S01]  /*68d0*/  @!P4 LDG.E.U16 R35, desc[UR22][R162.64] ;  /* 0x00000016a223c981 */ /* 0x000f62000c1e1500 */
[----:B------:R-:W-:Y:S01]  /*68e0*/  ISETP.GE.AND P4, PT, R40, UR12, PT ;  /* 0x0000000c28007c0c */ /* 0x000fe2000bf86270 */
[----:B------:R-:W-:Y:S01]  /*68f0*/  IMAD.WIDE R170, R21, 0x2, R170 ;  /* 0x0000000215aa7825 */ /* 0x000fe200078e02aa */
[----:B------:R-:W-:-:S02]  /*6900*/  LOP3.LUT R216, R3, 0x32, RZ, 0xfc, !PT ;  /* 0x0000003203d87812 */ /* 0x000fc400078efcff */
[----:B------:R-:W-:Y:S01]  /*6910*/  PRMT R38, RZ, 0x7610, R38 ;  /* 0x00007610ff267816 */ /* 0x000fe20000000026 */
[----:B------:R-:W5:Y:S01]  /*6920*/  @!P2 LDG.E.U16 R36, desc[UR22][R164.64] ;  /* 0x00000016a424a981 */ /* 0x000f62000c1e1500 */
[----:B------:R-:W-:Y:S01]  /*6930*/  PRMT R37, RZ, 0x7610, R37 ;  /* 0x00007610ff257816 */ /* 0x000fe20000000025 */
[----:B------:R-:W-:Y:S01]  /*6940*/  IMAD.WIDE R168, R21, 0x2, R168 ;  /* 0x0000000215a87825 */ /* 0x000fe200078e02a8 */
[C---:B------:R-:W-:Y:S02]  /*6950*/  LOP3.LUT R219, R3.reuse, 0x34, RZ, 0xfc, !PT ;  /* 0x0000003403db7812 */ /* 0x040fe400078efcff */
[----:B------:R-:W-:Y:S01]  /*6960*/  ISETP.GE.AND P2, PT, R216, UR12, PT ;  /* 0x0000000cd8007c0c */ /* 0x000fe2000bf46270 */
[----:B------:R-:W5:Y:S01]  /*6970*/  @!P3 LDG.E.U16 R38, desc[UR22][R170.64] ;  /* 0x00000016aa26b981 */ /* 0x000f62000c1e1500 */
[----:B------:R-:W-:Y:S01]  /*6980*/  LOP3.LUT R40, R3, 0x60, RZ, 0xfc, !PT ;  /* 0x0000006003287812 */ /* 0x000fe200078efcff */
[----:B------:R-:W-:Y:S01]  /*6990*/  IMAD.WIDE R172, R21, 0x2, R172 ;  /* 0x0000000215ac7825 */ /* 0x000fe200078e02ac */
[----:B------:R-:W-:Y:S01]  /*69a0*/  PRMT R39, RZ, 0x7610, R39 ;  /* 0x00007610ff277816 */ /* 0x000fe20000000027 */
[----:B------:R-:W5:Y:S01]  /*69b0*/  @!P0 LDG.E.U16 R37, desc[UR22][R168.64] ;  /* 0x00000016a8258981 */ /* 0x000f62000c1e1500 */
[----:B------:R-:W-:-:S02]  /*69c0*/  ISETP.GE.AND P3, PT, R219, UR12, PT ;  /* 0x0000000cdb007c0c */ /* 0x000fc4000bf66270 */
[----:B------:R-:W-:Y:S02]  /*69d0*/  LOP3.LUT R216, R3, 0x36, RZ, 0xfc, !PT ;  /* 0x0000003603d87812 */ /* 0x000fe400078efcff */
[----:B------:R-:W-:Y:S01]  /*69e0*/  ISETP.GE.AND P0, PT, R40, UR12, PT ;  /* 0x0000000c28007c0c */ /* 0x000fe2000bf06270 */
[C---:B------:R-:W-:Y:S01]  /*69f0*/  IMAD.WIDE R176, R21.reuse, 0x2, R176 ;  /* 0x0000000215b07825 */ /* 0x040fe200078e02b0 */
[----:B------:R-:W-:Y:S01]  /*6a00*/  PRMT R40, RZ, 0x7610, R40 ;  /* 0x00007610ff287816 */ /* 0x000fe20000000028 */
[----:B------:R-:W5:Y:S01]  /*6a10*/  @!P4 LDG.E.U16 R39, desc[UR22][R172.64] ;  /* 0x00000016ac27c981 */ /* 0x000f62000c1e1500 */
[----:B------:R-:W-:Y:S01]  /*6a20*/  ISETP.GE.AND P4, PT, R216, UR12, PT ;  /* 0x0000000cd8007c0c */ /* 0x000fe2000bf86270 */
[----:B------:R-:W-:Y:S01]  /*6a30*/  IMAD.WIDE R178, R21, 0x2, R178 ;  /* 0x0000000215b27825 */ /* 0x000fe200078e02b2 */
[C---:B------:R-:W-:Y:S02]  /*6a40*/  LOP3.LUT R216, R3.reuse, 0x3a, RZ, 0xfc, !PT ;  /* 0x0000003a03d87812 */ /* 0x040fe400078efcff */
[----:B------:R-:W-:Y:S01]  /*6a50*/  PRMT R41, RZ, 0x7610, R41 ;  /* 0x00007610ff297816 */ /* 0x000fe20000000029 */
[----:B------:R-:W5:Y:S01]  /*6a60*/  @!P2 LDG.E.U16 R40, desc[UR22][R176.64] ;  /* 0x00000016b028a981 */ /* 0x000f62000c1e1500 */
[----:B------:R-:W-:-:S02]  /*6a70*/  LOP3.LUT R219, R3, 0x3c, RZ, 0xfc, !PT ;  /* 0x0000003c03db7812 */ /* 0x000fc400078efcff */
[----:B------:R-:W-:Y:S01]  /*6a80*/  ISETP.GE.AND P2, PT, R216, UR12, PT ;  /* 0x0000000cd8007c0c */ /* 0x000fe2000bf46270 */
[----:B------:R-:W-:Y:S01]  /*6a90*/  IMAD.WIDE R180, R21, 0x2, R180 ;  /* 0x0000000215b47825 */ /* 0x000fe200078e02b4 */
[----:B------:R-:W-:Y:S01]  /*6aa0*/  PRMT R42, RZ, 0x7610, R42 ;  /* 0x00007610ff2a7816 */ /* 0x000fe2000000002a */
[----:B------:R-:W5:Y:S01]  /*6ab0*/  @!P3 LDG.E.U16 R41, desc[UR22][R178.64] ;  /* 0x00000016b229b981 */ /* 0x000f62000c1e1500 */
        /* <DEDUP_REMOVED lines=10> */
[----:B------:R-:W-:Y:S02]  /*6b60*/  LOP3.LUT R219, R3, 0x44, RZ, 0xfc, !PT ;  /* 0x0000004403db7812 */ /* 0x000fe400078efcff */
        /* <DEDUP_REMOVED lines=9> */
[----:B------:R-:W-:Y:S01]  /*6c00*/  PRMT R206, RZ, 0x7610, R206 ;  /* 0x00007610ffce7816 */ /* 0x000fe200000000ce */
[----:B------:R-:W-:Y:S01]  /*6c10*/  IMAD.WIDE R192, R21, 0x2, R192 ;  /* 0x0000000215c07825 */ /* 0x000fe200078e02c0 */
[----:B------:R-:W-:-:S02]  /*6c20*/  ISETP.GE.AND P6, PT, R216, UR12, PT ;  /* 0x0000000cd8007c0c */ /* 0x000fc4000bfc6270 */
[C---:B------:R-:W-:Y:S01]  /*6c30*/  LOP3.LUT R219, R3.reuse, 0x48, RZ, 0xfc, !PT ;  /* 0x0000004803db7812 */ /* 0x040fe200078efcff */
[----:B------:R-:W5:Y:S01]  /*6c40*/  @!P4 LDG.E.U16 R45, desc[UR22][R188.64] ;  /* 0x00000016bc2dc981 */ /* 0x000f62000c1e1500 */
[----:B------:R-:W-:Y:S01]  /*6c50*/  LOP3.LUT R216, R3, 0x4a, RZ, 0xfc, !PT ;  /* 0x0000004a03d87812 */ /* 0x000fe200078efcff */
[----:B------:R-:W-:Y:S01]  /*6c60*/  IMAD.WIDE R194, R21, 0x2, R194 ;  /* 0x0000000215c27825 */ /* 0x000fe200078e02c2 */
[----:B------:R-:W-:Y:S01]  /*6c70*/  PRMT R207, RZ, 0x7610, R207 ;  /* 0x00007610ffcf7816 */ /* 0x000fe200000000cf */
[----:B------:R-:W5:Y:S01]  /*6c80*/  @!P2 LDG.E.U16 R206, desc[UR22][R192.64] ;  /* 0x00000016c0cea981 */ /* 0x000f62000c1e1500 */
[----:B------:R-:W-:Y:S02]  /*6c90*/  ISETP.GE.AND P4, PT, R219, UR12, PT ;  /* 0x0000000cdb007c0c */ /* 0x000fe4000bf86270 */
[----:B------:R-:W-:Y:S02]  /*6ca0*/  LOP3.LUT R219, R3, 0x4c, RZ, 0xfc, !PT ;  /* 0x0000004c03db7812 */ /* 0x000fe400078efcff */
[----:B------:R-:W-:Y:S01]  /*6cb0*/  ISETP.GE.AND P2, PT, R216, UR12, PT ;  /* 0x0000000cd8007c0c */ /* 0x000fe2000bf46270 */
[----:B------:R-:W-:Y:S01]  /*6cc0*/  IMAD.WIDE R196, R21, 0x2, R196 ;  /* 0x0000000215c47825 */ /* 0x000fe200078e02c4 */
[----:B------:R-:W-:Y:S01]  /*6cd0*/  PRMT R208, RZ, 0x7610, R208 ;  /* 0x00007610ffd07816 */ /* 0x000fe200000000d0 */
[----:B------:R-:W5:Y:S01]  /*6ce0*/  @!P3 LDG.E.U16 R207, desc[UR22][R194.64] ;  /* 0x00000016c2cfb981 */ /* 0x000f62000c1e1500 */
[----:B------:R-:W-:-:S02]  /*6cf0*/  ISETP.GE.AND P3, PT, R219, UR12, PT ;  /* 0x0000000cdb007c0c */ /* 0x000fc4000bf66270 */
[----:B------:R-:W-:Y:S01]  /*6d00*/  LOP3.LUT R216, R3, 0x4e, RZ, 0xfc, !PT ;  /* 0x0000004e03d87812 */ /* 0x000fe200078efcff */
[C---:B------:R-:W-:Y:S01]  /*6d10*/  IMAD.WIDE R124, R21.reuse, 0x2, R124 ;  /* 0x00000002157c7825 */ /* 0x040fe200078e027c */
[----:B------:R-:W-:Y:S01]  /*6d20*/  PRMT R209, RZ, 0x7610, R209 ;  /* 0x00007610ffd17816 */ /* 0x000fe200000000d1 */
[----:B------:R-:W5:Y:S01]  /*6d30*/  @!P6 LDG.E.U16 R208, desc[UR22][R196.64] ;  /* 0x00000016c4d0e981 */ /* 0x000f62000c1e1500 */
[----:B------:R-:W-:Y:S01]  /*6d40*/  PRMT R210, RZ, 0x7610, R210 ;  /* 0x00007610ffd27816 */ /* 0x000fe200000000d2 */
[----:B------:R-:W-:Y:S01]  /*6d50*/  IMAD.WIDE R198, R21, 0x2, R198 ;  /* 0x0000000215c67825 */ /* 0x000fe200078e02c6 */
[----:B------:R-:W-:Y:S02]  /*6d60*/  ISETP.GE.AND P6, PT, R216, UR12, PT ;  /* 0x0000000cd8007c0c */ /* 0x000fe4000bfc6270 */
[----:B------:R-:W-:Y:S01]  /*6d70*/  LOP3.LUT R219, R3, 0x50, RZ, 0xfc, !PT ;  /* 0x0000005003db7812 */ /* 0x000fe200078efcff */
[----:B------:R-:W-:Y:S01]  /*6d80*/  IMAD.WIDE R122, R21, 0x2, R122 ;  /* 0x00000002157a7825 */ /* 0x000fe200078e027a */
[----:B------:R-:W-:Y:S01]  /*6d90*/  LOP3.LUT R216, R3, 0x52, RZ, 0xfc, !PT ;  /* 0x0000005203d87812 */ /* 0x000fe200078efcff */
[----:B------:R-:W5:Y:S01]  /*6da0*/  @!P4 LDG.E.U16 R209, desc[UR22][R124.64] ;  /* 0x000000167cd1c981 */ /* 0x000f62000c1e1500 */
[----:B------:R-:W-:-:S02]  /*6db0*/  PRMT R211, RZ, 0x7610, R211 ;  /* 0x00007610ffd37816 */ /* 0x000fc400000000d3 */
[----:B------:R-:W-:Y:S01]  /*6dc0*/  ISETP.GE.AND P4, PT, R219, UR12, PT ;  /* 0x0000000cdb007c0c */ /* 0x000fe2000bf86270 */
        /* <DEDUP_REMOVED lines=14> */
[----:B------:R-:W-:Y:S01]  /*6eb0*/  LOP3.LUT R219, R3, 0x58, RZ, 0xfc, !PT ;  /* 0x0000005803db7812 */ /* 0x000fe200078efcff */
[----:B------:R-:W-:Y:S01]  /*6ec0*/  IMAD.WIDE R204, R21, 0x2, R204 ;  /* 0x0000000215cc7825 */ /* 0x000fe200078e02cc */
[----:B------:R-:W-:Y:S01]  /*6ed0*/  LOP3.LUT R216, R3, 0x62, RZ, 0xfc, !PT ;  /* 0x0000006203d87812 */ /* 0x000fe200078efcff */
[----:B------:R-:W5:Y:S01]  /*6ee0*/  @!P4 LDG.E.U16 R213, desc[UR22][R120.64] ;  /* 0x0000001678d5c981 */ /* 0x000f62000c1e1500 */
[----:B------:R-:W-:Y:S02]  /*6ef0*/  PRMT R215, RZ, 0x7610, R215 ;  /* 0x00007610ffd77816 */ /* 0x000fe400000000d7 */
[----:B------:R-:W-:Y:S01]  /*6f00*/  ISETP.GE.AND P4, PT, R219, UR12, PT ;  /* 0x0000000cdb007c0c */ /* 0x000fe2000bf86270 */
[----:B------:R-:W5:Y:S01]  /*6f10*/  @!P2 LDG.E.U16 R214, desc[UR22][R202.64] ;  /* 0x00000016cad6a981 */ /* 0x000f62000c1e1500 */
[----:B------:R-:W-:Y:S02]  /*6f20*/  LOP3.LUT R219, R3, 0x5a, RZ, 0xfc, !PT ;  /* 0x0000005a03db7812 */ /* 0x000fe400078efcff */
[----:B------:R-:W-:Y:S01]  /*6f30*/  ISETP.GE.AND P2, PT, R216, UR12, PT ;  /* 0x0000000cd8007c0c */ /* 0x000fe2000bf46270 */
[----:B------:R-:W-:Y:S01]  /*6f40*/  IMAD.WIDE R118, R21, 0x2, R118 ;  /* 0x0000000215767825 */ /* 0x000fe200078e0276 */
[----:B------:R-:W-:Y:S01]  /*6f50*/  PRMT R216, RZ, 0x7610, R216 ;  /* 0x00007610ffd87816 */ /* 0x000fe200000000d8 */
[----:B------:R-:W5:Y:S01]  /*6f60*/  @!P3 LDG.E.U16 R215, desc[UR22][R204.64] ;  /* 0x00000016ccd7b981 */ /* 0x000f62000c1e1500 */
[----:B------:R-:W-:-:S02]  /*6f70*/  ISETP.GE.AND P3, PT, R219, UR12, PT ;  /* 0x0000000cdb007c0c */ /* 0x000fc4000bf66270 */
[----:B------:R-:W-:Y:S01]  /*6f80*/  LOP3.LUT R219, R3, 0x5c, RZ, 0xfc, !PT ;  /* 0x0000005c03db7812 */ /* 0x000fe200078efcff */
[----:B------:R-:W-:Y:S01]  /*6f90*/  IMAD.WIDE R116, R21, 0x2, R116 ;  /* 0x0000000215747825 */ /* 0x000fe200078e0274 */
[----:B------:R-:W-:Y:S01]  /*6fa0*/  PRMT R217, RZ, 0x7610, R217 ;  /* 0x00007610ffd97816 */ /* 0x000fe200000000d9 */
[----:B------:R-:W5:Y:S01]  /*6fb0*/  @!P6 LDG.E.U16 R216, desc[UR22][R118.64] ;  /* 0x0000001676d8e981 */ /* 0x000f62000c1e1500 */
[----:B------:R-:W-:Y:S02]  /*6fc0*/  ISETP.GE.AND P6, PT, R219, UR12, PT ;  /* 0x0000000cdb007c0c */ /* 0x000fe4000bfc6270 */
[----:B------:R-:W-:Y:S01]  /*6fd0*/  LOP3.LUT R219, R3, 0x64, RZ, 0xfc, !PT ;  /* 0x0000006403db7812 */ /* 0x000fe200078efcff */
[----:B------:R-:W-:Y:S01]  /*6fe0*/  IMAD.WIDE R114, R21, 0x2, R114 ;  /* 0x0000000215727825 */ /* 0x000fe200078e0272 */
        /* <DEDUP_REMOVED lines=33> */
[----:B------:R-:W-:-:S02]  /*7200*/  LOP3.LUT R225, R3, 0x72, RZ, 0xfc, !PT ;  /* 0x0000007203e17812 */ /* 0x000fc400078efcff */
[----:B------:R-:W5:Y:S02]  /*7210*/  @!P3 LDG.E.U16 R224, desc[UR22][R102.64] ;  /* 0x0000001666e0b981 */ /* 0x000f64000c1e1500 */
[----:B------:R-:W-:Y:S01]  /*7220*/  ISETP.GE.AND P3, PT, R225, UR12, PT ;  /* 0x0000000ce1007c0c */ /* 0x000fe2000bf66270 */
[----:B------:R-:W-:Y:S01]  /*7230*/  IMAD.WIDE R100, R21, 0x2, R100 ;  /* 0x0000000215647825 */ /* 0x000fe200078e0264 */
[----:B------:R-:W-:Y:S02]  /*7240*/  PRMT R225, RZ, 0x7610, R225 ;  /* 0x00007610ffe17816 */ /* 0x000fe400000000e1 */
[----:B------:R-:W-:Y:S01]  /*7250*/  LOP3.LUT R226, R3, 0x74, RZ, 0xfc, !PT ;  /* 0x0000007403e27812 */ /* 0x000fe200078efcff */
[----:B------:R-:W-:-:S03]  /*7260*/  IMAD.WIDE R98, R21, 0x2, R98 ;  /* 0x0000000215627825 */ /* 0x000fc600078e0262 */
[----:B------:R-:W5:Y:S01]  /*7270*/  @!P6 LDG.E.U16 R225, desc[UR22][R100.64] ;  /* 0x0000001664e1e981 */ /* 0x000f62000c1e1500 */
[----:B------:R-:W-:Y:S02]  /*7280*/  ISETP.GE.AND P6, PT, R226, UR12, PT ;  /* 0x0000000ce2007c0c */ /* 0x000fe4000bfc6270 */
        /* <DEDUP_REMOVED lines=12> */
[----:B------:R-:W-:Y:S01]  /*7350*/  IMAD.WIDE R86, R21, 0x2, R86 ;  /* 0x0000000215567825 */ /* 0x000fe200078e0256 */
[----:B------:R-:W-:Y:S02]  /*7360*/  PRMT R230, RZ, 0x7610, R230 ;  /* 0x00007610ffe67816 */ /* 0x000fe400000000e6 */
[----:B------:R-:W5:Y:S01]  /*7370*/  @!P2 LDG.E.U16 R228, desc[UR22][R94.64] ;  /* 0x000000165ee4a981 */ /* 0x000f62000c1e1500 */
[----:B------:R-:W-:Y:S01]  /*7380*/  ISETP.GE.AND P2, PT, R229, UR12, PT ;  /* 0x0000000ce5007c0c */ /* 0x000fe2000bf46270 */
[----:B------:R-:W-:Y:S01]  /*7390*/  IMAD.WIDE R84, R21, 0x2, R84 ;  /* 0x0000000215547825 */ /* 0x000fe200078e0254 */
[----:B------:R-:W-:Y:S01]  /*73a0*/  PRMT R229, RZ, 0x7610, R229 ;  /* 0x00007610ffe57816 */ /* 0x000fe200000000e5 */
[----:B------:R-:W0:Y:S01]  /*73b0*/  S2R R3, SR_TID.X ;  /* 0x0000000000037919 */ /* 0x000e220000002100 */
[----:B------:R-:W5:Y:S01]  /*73c0*/  @!P3 LDG.E.U16 R230, desc[UR22][R86.64] ;  /* 0x0000001656e6b981 */ /* 0x000f62000c1e1500 */
[----:B------:R-:W-:-:S03]  /*73d0*/  ISETP.GE.AND P3, PT, R18, UR12, PT ;  /* 0x0000000c12007c0c */ /* 0x000fc6000bf66270 */
[----:B------:R-:W5:Y:S01]  /*73e0*/  @!P4 LDG.E.U16 R229, desc[UR22][R84.64] ;  /* 0x0000001654e5c981 */ /* 0x000f62000c1e1500 */
[----:B------:R-:W-:Y:S01]  /*73f0*/  ISETP.GE.AND P4, PT, R19, UR12, PT ;  /* 0x0000000c13007c0c */ /* 0x000fe2000bf86270 */
[C---:B------:R-:W-:Y:S01]  /*7400*/  IMAD.WIDE R92, R21.reuse, 0x2, R92 ;  /* 0x00000002155c7825 */ /* 0x040fe200078e025c */
[----:B------:R-:W-:Y:S02]  /*7410*/  PRMT R231, RZ, 0x7610, R231 ;  /* 0x00007610ffe77816 */ /* 0x000fe400000000e7 */
[----:B------:R-:W-:Y:S01]  /*7420*/  PRMT R232, RZ, 0x7610, R232 ;  /* 0x00007610ffe87816 */ /* 0x000fe200000000e8 */
[C---:B------:R-:W-:Y:S01]  /*7430*/  IMAD.WIDE R90, R21.reuse, 0x2, R90 ;  /* 0x00000002155a7825 */ /* 0x040fe200078e025a */
[----:B------:R-:W-:Y:S02]  /*7440*/  PRMT R233, RZ, 0x7610, R233 ;  /* 0x00007610ffe97816 */ /* 0x000fe400000000e9 */
[----:B------:R-:W-:Y:S01]  /*7450*/  PRMT R234, RZ, 0x7610, R234 ;  /* 0x00007610ffea7816 */ /* 0x000fe200000000ea */
[----:B------:R-:W-:Y:S01]  /*7460*/  IMAD.WIDE R88, R21, 0x2, R88 ;  /* 0x0000000215587825 */ /* 0x000fe200078e0258 */
[----:B------:R-:W-:-:S02]  /*7470*/  PRMT R235, RZ, 0x7610, R235 ;  /* 0x00007610ffeb7816 */ /* 0x000fc400000000eb */
[----:B------:R-:W-:Y:S01]  /*7480*/  PRMT R236, RZ, 0x7610, R236 ;  /* 0x00007610ffec7816 */ /* 0x000fe200000000ec */
[C---:B------:R-:W-:Y:S01]  /*7490*/  IMAD.WIDE R82, R21.reuse, 0x2, R82 ;  /* 0x0000000215527825 */ /* 0x040fe200078e0252 */
[----:B------:R-:W5:Y:S03]  /*74a0*/  @!P1 LDG.E.U16 R232, desc[UR22][R88.64] ;  /* 0x0000001658e89981 */ /* 0x000f66000c1e1500 */
[C---:B------:R-:W-:Y:S01]  /*74b0*/  IMAD.WIDE R80, R21.reuse, 0x2, R80 ;  /* 0x0000000215507825 */ /* 0x040fe200078e0250 */
[----:B------:R-:W5:Y:S03]  /*74c0*/  @!P6 LDG.E.U16 R231, desc[UR22][R82.64] ;  /* 0x0000001652e7e981 */ /* 0x000f66000c1e1500 */
[----:B------:R-:W-:Y:S01]  /*74d0*/  IMAD.WIDE R78, R21, 0x2, R78 ;  /* 0x00000002154e7825 */ /* 0x000fe200078e024e */
[----:B------:R-:W5:Y:S04]  /*74e0*/  @!P2 LDG.E.U16 R234, desc[UR22][R80.64] ;  /* 0x0000001650eaa981 */ /* 0x000f68000c1e1500 */
[----:B------:R-:W5:Y:S04]  /*74f0*/  @!P0 LDG.E.U16 R233, desc[UR22][R78.64] ;  /* 0x000000164ee98981 */ /* 0x000f68000c1e1500 */
[----:B------:R-:W5:Y:S04]  /*7500*/  @!P4 LDG.E.U16 R235, desc[UR22][R90.64] ;  /* 0x000000165aebc981 */ /* 0x000f68000c1e1500 */
[----:B------:R-:W5:Y:S01]  /*7510*/  @!P3 LDG.E.U16 R236, desc[UR22][R92.64] ;  /* 0x000000165cecb981 */ /* 0x000f62000c1e1500 */
[----:B------:R-:W-:Y:S01]  /*7520*/  BAR.SYNC.DEFER_BLOCKING 0x0 ;  /* 0x0000000000007b1d */ /* 0x000fe20000010000 */
[----:B0-----:R-:W-:-:S04]  /*7530*/  LOP3.LUT R3, R3, 0x7f, RZ, 0xc0, !PT ;  /* 0x0000007f03037812 */ /* 0x001fc800078ec0ff */
[----:B------:R-:W-:Y:S01]  /*7540*/  ISETP.GE.AND P0, PT, R3, UR12, PT ;  /* 0x0000000c03007c0c */ /* 0x000fe2000bf06270 */
[----:B------:R-:W-:Y:S01]  /*7550*/  IMAD.WIDE R62, R20, 0x2, R62 ;  /* 0x00000002143e7825 */ /* 0x000fe200078e023e */
[----:B------:R-:W-:-:S03]  /*7560*/  PRMT R246, RZ, 0x7610, R246 ;  /* 0x00007610fff67816 */ /* 0x000fc600000000f6 */
[----:B------:R-:W-:Y:S01]  /*7570*/  IMAD.WIDE R46, R20, 0x2, R46 ;  /* 0x00000002142e7825 */ /* 0x000fe200078e022e */
[----:B------:R-:W-:-:S03]  /*7580*/  PRMT R247, RZ, 0x7610, R247 ;  /* 0x00007610fff77816 */ /* 0x000fc600000000f7 */
[----:B------:R-:W-:Y:S01]  /*7590*/  IMAD.WIDE R64, R20, 0x2, R64 ;  /* 0x0000000214407825 */ /* 0x000fe200078e0240 */
[----:B------:R-:W-:-:S03]  /*75a0*/  PRMT R248, RZ, 0x7610, R248 ;  /* 0x00007610fff87816 */ /* 0x000fc600000000f8 */
[C---:B------:R-:W-:Y:S01]  /*75b0*/  IMAD.WIDE R48, R20.reuse, 0x2, R48 ;  /* 0x0000000214307825 */ /* 0x040fe200078e0230 */
[----:B--2---:R0:W-:Y:S04]  /*75c0*/  STS.U16 [R17+UR9+0x4000], R237 ;  /* 0x004000ed11007988 */ /* 0x0041e80008000409 */
[----:B---3--:R1:W-:Y:S01]  /*75d0*/  STS.U16 [R17+UR9+0x4400], R238 ;  /* 0x004400ee11007988 */ /* 0x0083e20008000409 */
[----:B------:R-:W-:-:S03]  /*75e0*/  IMAD.WIDE R66, R20, 0x2, R66 ;  /* 0x0000000214427825 */ /* 0x000fc600078e0242 */
[----:B----4-:R2:W-:Y:S01]  /*75f0*/  STS.U16 [R17+UR9+0x4800], R239 ;  /* 0x004800ef11007988 */ /* 0x0105e20008000409 */
[----:B0-----:R-:W-:-:S03]  /*7600*/  PRMT R237, RZ, 0x7610, R237 ;  /* 0x00007610ffed7816 */ /* 0x001fc600000000ed */
[----:B-----5:R0:W-:Y:S01]  /*7610*/  STS.U16 [R17+UR9+0x4c00], R240 ;  /* 0x004c00f011007988 */ /* 0x0201e20008000409 */
[----:B-1----:R-:W-:-:S03]  /*7620*/  PRMT R238, RZ, 0x7610, R238 ;  /* 0x00007610ffee7816 */ /* 0x002fc600000000ee */
[----:B------:R1:W-:Y:S01]  /*7630*/  STS.U16 [R17+UR9+0x5000], R241 ;  /* 0x005000f111007988 */ /* 0x0003e20008000409 */
[----:B--2---:R-:W-:-:S03]  /*7640*/  PRMT R239, RZ, 0x7610, R239 ;  /* 0x00007610ffef7816 */ /* 0x004fc600000000ef */
[----:B------:R2:W-:Y:S01]  /*7650*/  STS.U16 [R17+UR9+0x5400], R242 ;  /* 0x005400f211007988 */ /* 0x0005e20008000409 */
[----:B0-----:R-:W-:Y:S01]  /*7660*/  PRMT R240, RZ, 0x7610, R240 ;  /* 0x00007610fff07816 */ /* 0x001fe200000000f0 */
[----:B------:R-:W-:Y:S02]  /*7670*/  IMAD.WIDE R50, R20, 0x2, R50 ;  /* 0x0000000214327825 */ /* 0x000fe400078e0232 */
[----:B------:R0:W-:Y:S01]  /*7680*/  STS.U16 [R17+UR9+0x5800], R243 ;  /* 0x005800f311007988 */ /* 0x0001e20008000409 */
[----:B-1----:R-:W-:-:S03]  /*7690*/  PRMT R241, RZ, 0x7610, R241 ;  /* 0x00007610fff17816 */ /* 0x002fc600000000f1 */
[----:B------:R1:W-:Y:S01]  /*76a0*/  STS.U16 [R17+UR9+0x5c00], R244 ;  /* 0x005c00f411007988 */ /* 0x0003e20008000409 */
[----:B--2---:R-:W-:Y:S01]  /*76b0*/  PRMT R242, RZ, 0x7610, R242 ;  /* 0x00007610fff27816 */ /* 0x004fe200000000f2 */
[C---:B------:R-:W-:Y:S02]  /*76c0*/  IMAD.WIDE R68, R20.reuse, 0x2, R68 ;  /* 0x0000000214447825 */ /* 0x040fe400078e0244 */
[----:B------:R2:W-:Y:S01]  /*76d0*/  STS.U16 [R17+UR9+0x6000], R245 ;  /* 0x006000f511007988 */ /* 0x0005e20008000409 */
[----:B0-----:R-:W-:Y:S01]  /*76e0*/  PRMT R243, RZ, 0x7610, R243 ;  /* 0x00007610fff37816 */ /* 0x001fe200000000f3 */
[C---:B------:R-:W-:Y:S02]  /*76f0*/  IMAD.WIDE R52, R20.reuse, 0x2, R52 ;  /* 0x0000000214347825 */ /* 0x040fe400078e0234 */
[----:B------:R-:W3:Y:S01]  /*7700*/  @!P0 LDG.E.U16 R237, desc[UR22][R46.64] ;  /* 0x000000162eed8981 */ /* 0x000ee2000c1e1500 */
[----:B-1----:R-:W-:Y:S01]  /*7710*/  PRMT R244, RZ, 0x7610, R244 ;  /* 0x00007610fff47816 */ /* 0x002fe200000000f4 */
[----:B------:R-:W-:-:S02]  /*7720*/  IMAD.WIDE R70, R20, 0x2, R70 ;  /* 0x0000000214467825 */ /* 0x000fc400078e0246 */
[----:B------:R-:W4:Y:S01]  /*7730*/  @!P0 LDG.E.U16 R238, desc[UR22][R62.64] ;  /* 0x000000163eee8981 */ /* 0x000f22000c1e1500 */
[----:B--2---:R-:W-:Y:S01]  /*7740*/  PRMT R245, RZ, 0x7610, R245 ;  /* 0x00007610fff57816 */ /* 0x004fe200000000f5 */
[C---:B------:R-:W-:Y:S01]  /*7750*/  IMAD.WIDE R54, R20.reuse, 0x2, R54 ;  /* 0x0000000214367825 */ /* 0x040fe200078e0236 */
[----:B------:R-:W-:Y:S01]  /*7760*/  PRMT R249, RZ, 0x7610, R249 ;  /* 0x00007610fff97816 */ /* 0x000fe200000000f9 */
[----:B------:R-:W2:Y:S01]  /*7770*/  @!P0 LDG.E.U16 R239, desc[UR22][R48.64] ;  /* 0x0000001630ef8981 */ /* 0x000ea2000c1e1500 */
[----:B------:R-:W-:Y:S01]  /*7780*/  PRMT R250, RZ, 0x7610, R250 ;  /* 0x00007610fffa7816 */ /* 0x000fe200000000fa */
[C---:B------:R-:W-:Y:S01]  /*7790*/  IMAD.WIDE R72, R20.reuse, 0x2, R72 ;  /* 0x0000000214487825 */ /* 0x040fe200078e0248 */
[----:B------:R-:W-:Y:S01]  /*77a0*/  PRMT R251, RZ, 0x7610, R251 ;  /* 0x00007610fffb7816 */ /* 0x000fe200000000fb */
[----:B------:R-:W5:Y:S01]  /*77b0*/  @!P0 LDG.E.U16 R240, desc[UR22][R64.64] ;  /* 0x0000001640f08981 */ /* 0x000f62000c1e1500 */
[----:B------:R-:W-:Y:S01]  /*77c0*/  PRMT R252, RZ, 0x7610, R252 ;  /* 0x00007610fffc7816 */ /* 0x000fe200000000fc */
[----:B------:R-:W-:-:S02]  /*77d0*/  IMAD.WIDE R56, R20, 0x2, R56 ;  /* 0x0000000214387825 */ /* 0x000fc400078e0238 */
[----:B------:R-:W2:Y:S02]  /*77e0*/  @!P0 LDG.E.U16 R241, desc[UR22][R50.64] ;  /* 0x0000001632f18981 */ /* 0x000ea4000c1e1500 */
[C---:B------:R-:W-:Y:S02]  /*77f0*/  IMAD.WIDE R74, R20.reuse, 0x2, R74 ;  /* 0x00000002144a7825 */ /* 0x040fe400078e024a */
[----:B------:R-:W2:Y:S02]  /*7800*/  @!P0 LDG.E.U16 R242, desc[UR22][R66.64] ;  /* 0x0000001642f28981 */ /* 0x000ea4000c1e1500 */
[C---:B------:R-:W-:Y:S02]  /*7810*/  IMAD.WIDE R58, R20.reuse, 0x2, R58 ;  /* 0x00000002143a7825 */ /* 0x040fe400078e023a */
[----:B------:R-:W2:Y:S02]  /*7820*/  @!P0 LDG.E.U16 R243, desc[UR22][R52.64] ;  /* 0x0000001634f38981 */ /* 0x000ea4000c1e1500 */
[----:B------:R-:W-:-:S02]  /*7830*/  IMAD.WIDE R76, R20, 0x2, R76 ;  /* 0x00000002144c7825 */ /* 0x000fc400078e024c */
[----:B------:R-:W2:Y:S02]  /*7840*/  @!P0 LDG.E.U16 R244, desc[UR22][R68.64] ;  /* 0x0000001644f48981 */ /* 0x000ea4000c1e1500 */
[----:B------:R-:W-:Y:S02]  /*7850*/  IMAD.WIDE R60, R20, 0x2, R60 ;  /* 0x00000002143c7825 */ /* 0x000fe400078e023c */
[----:B------:R-:W2:Y:S04]  /*7860*/  @!P0 LDG.E.U16 R245, desc[UR22][R54.64] ;  /* 0x0000001636f58981 */ /* 0x000ea8000c1e1500 */
[----:B------:R-:W2:Y:S04]  /*7870*/  @!P0 LDG.E.U16 R246, desc[UR22][R70.64] ;  /* 0x0000001646f68981 */ /* 0x000ea8000c1e1500 */
[----:B------:R-:W2:Y:S04]  /*7880*/  @!P0 LDG.E.U16 R247, desc[UR22][R56.64] ;  /* 0x0000001638f78981 */ /* 0x000ea8000c1e1500 */
[----:B------:R-:W2:Y:S04]  /*7890*/  @!P0 LDG.E.U16 R248, desc[UR22][R72.64] ;  /* 0x0000001648f88981 */ /* 0x000ea8000c1e1500 */
[----:B------:R-:W2:Y:S04]  /*78a0*/  @!P0 LDG.E.U16 R249, desc[UR22][R58.64] ;  /* 0x000000163af98981 */ /* 0x000ea8000c1e1500 */
[----:B------:R-:W2:Y:S04]  /*78b0*/  @!P0 LDG.E.U16 R250, desc[UR22][R74.64] ;  /* 0x000000164afa8981 */ /* 0x000ea8000c1e1500 */
[----:B------:R-:W2:Y:S04]  /*78c0*/  @!P0 LDG.E.U16 R251, desc[UR22][R60.64] ;  /* 0x000000163cfb8981 */ /* 0x000ea8000c1e1500 */
[----:B------:R-:W2:Y:S04]  /*78d0*/  @!P0 LDG.E.U16 R252, desc[UR22][R76.64] ;  /* 0x000000164cfc8981 */ /* 0x000ea8000c1e1500 */
[----:B------:R0:W-:Y:S01]  /*78e0*/  STS.U16 [R17+UR9+0x6400], R209 ;  /* 0x006400d111007988 */ /* 0x0001e20008000409 */
[----:B------:R-:W1:Y:S03]  /*78f0*/  S2R R3, SR_TID.X ;  /* 0x0000000000037919 */ /* 0x000e660000002100 */
[----:B------:R0:W-:Y:S04]  /*7900*/  STS.U16 [R17+UR9+0x6800], R213 ;  /* 0x006800d511007988 */ /* 0x0001e80008000409 */
        /* <DEDUP_REMOVED lines=53> */
[----:B---3--:R0:W-:Y:S04]  /*7c60*/  STS.U16 [R16+UR9+0x9000], R237 ;  /* 0x009000ed10007988 */ /* 0x0081e80008000409 */
[----:B----4-:R0:W-:Y:S04]  /*7c70*/  STS.U16 [R16+UR9+0x9400], R238 ;  /* 0x009400ee10007988 */ /* 0x0101e80008000409 */
[----:B--2---:R0:W-:Y:S04]  /*7c80*/  STS.U16 [R12+UR9+0x9080], R239 ;  /* 0x009080ef0c007988 */ /* 0x0041e80008000409 */
[----:B-----5:R0:W-:Y:S04]  /*7c90*/  STS.U16 [R12+UR9+0x9480], R240 ;  /* 0x009480f00c007988 */ /* 0x0201e80008000409 */
        /* <DEDUP_REMOVED lines=11> */
[----:B------:R0:W-:Y:S01]  /*7d50*/  STS.U16 [R6+UR9+0x9780], R252 ;  /* 0x009780fc06007988 */ /* 0x0001e20008000409 */
[----:B------:R2:W-:Y:S06]  /*7d60*/  MEMBAR.ALL.CTA ;  /* 0x0000000000007992 */ /* 0x0005ec0000008000 */
[----:B--2---:R-:W2:Y:S01]  /*7d70*/  FENCE.VIEW.ASYNC.S ;  /* 0x00000000000073c6 */ /* 0x004ea20000000000 */
[----:B-1----:R-:W-:Y:S01]  /*7d80*/  SHF.R.U32.HI R3, RZ, 0x6, R3 ;  /* 0x00000006ff037819 */ /* 0x002fe20000011603 */
[----:B------:R-:W-:-:S03]  /*7d90*/  ULEA UR13, UR20, UR9, 0x3 ;  /* 0x00000009140d7291 */ /* 0x000fc6000f8e18ff */
[----:B------:R-:W-:Y:S01]  /*7da0*/  SGXT.U32 R3, R3, 0x1 ;  /* 0x000000010303781a */ /* 0x000fe20000000000 */
[----:B------:R-:W-:Y:S01]  /*7db0*/  UIADD3 UR13, UPT, UPT, UR13, 0xa000, URZ ;  /* 0x0000a0000d0d7890 */ /* 0x000fe2000fffe0ff */
[----:B--2---:R-:W-:Y:S06]  /*7dc0*/  BAR.SYNC.DEFER_BLOCKING 0x0 ;  /* 0x0000000000007b1d */ /* 0x004fec0000010000 */
[----:B0-----:R-:W-:Y:S05]  /*7dd0*/  BRA.U UP1, `(.L_x_9) ;  /* 0x00000001017c7547 */ /* 0x001fea000b800000 */
[----:B------:R-:W-:Y:S01]  /*7de0*/  UMOV UR15, 0x40004040 ;  /* 0x40004040000f7882 */ /* 0x000fe20000000000 */
[----:B------:R-:W-:Y:S01]  /*7df0*/  UMOV UR17, 0x40004040 ;  /* 0x4000404000117882 */ /* 0x000fe20000000000 */
[----:B------:R-:W-:Y:S01]  /*7e00*/  UMOV UR18, 0x0 ;  /* 0x0000000000127882 */ /* 0x000fe20000000000 */
[----:B------:R-:W-:Y:S01]  /*7e10*/  UMOV UR19, 0x4048010 ;  /* 0x0404801000137882 */ /* 0x000fe20000000000 */
[----:B------:R-:W-:Y:S01]  /*7e20*/  UMOV UR66, 0x0 ;  /* 0x0000000000427882 */ /* 0x000fe20000000000 */
[----:B------:R-:W-:Y:S01]  /*7e30*/  UMOV UR67, 0x4048010 ;  /* 0x0404801000437882 */ /* 0x000fe20000000000 */
        /* <DEDUP_REMOVED lines=14> */
[----:B------:R-:W-:Y:S01]  /*7f20*/  UMOV UR6, UR13 ;  /* 0x0000000d00067c82 */ /* 0x000fe20008000000 */
[----:B------:R-:W-:Y:S01]  /*7f30*/  UMOV UR7, URZ ;  /* 0x000000ff00077c82 */ /* 0x000fe20008000000 */
[----:B------:R0:W-:Y:S01]  /*7f40*/  UTCHMMA gdesc[UR38], gdesc[UR40], tmem[UR10], tmem[UR60], idesc[UR61], UPT ;  /* 0x00ff3c28260075ea */ /* 0x0001e2000b80000a */
[----:B------:R-:W-:Y:S01]  /*7f50*/  UMOV UR54, 0x0 ;  /* 0x0000000000367882 */ /* 0x000fe20000000000 */
[----:B------:R-:W-:Y:S01]  /*7f60*/  UMOV UR55, 0x4048010 ;  /* 0x0404801000377882 */ /* 0x000fe20000000000 */
[----:B------:R0:W-:Y:S01]  /*7f70*/  UTCHMMA gdesc[UR42], gdesc[UR44], tmem[UR10], tmem[UR58], idesc[UR59], UPT ;  /* 0x00ff3a2c2a0075ea */ /* 0x0001e2000b80000a */
[----:B------:R-:W-:Y:S01]  /*7f80*/  UMOV UR4, UR6 ;  /* 0x0000000600047c82 */ /* 0x000fe20008000000 */
[----:B------:R0:W-:Y:S01]  /*7f90*/  UTCHMMA gdesc[UR46], gdesc[UR48], tmem[UR10], tmem[UR56], idesc[UR57], UPT ;  /* 0x00ff38302e0075ea */ /* 0x0001e2000b80000a */
[----:B------:R0:W-:Y:S01]  /*7fa0*/  UTCHMMA gdesc[UR50], gdesc[UR52], tmem[UR10], tmem[UR54], idesc[UR55], UPT ;  /* 0x00ff3634320075ea */ /* 0x0001e2000b80000a */
[----:B------:R0:W-:Y:S01]  /*7fb0*/  UTCBAR [UR4], URZ ;  /* 0x000000ff040073e9 */ /* 0x0001e200080000ff */
[----:B------:R-:W-:Y:S01]  /*7fc0*/  NOP ;  /* 0x0000000000007918 */ /* 0x000fe20000000000 */
.L_x_9:
[----:B------:R-:W-:Y:S02]  /*7fd0*/  UIADD3 UR20, UPT, UPT, UR20, 0x1, URZ ;  /* 0x0000000114147890 */ /* 0x000fe4000fffe0ff */
[----:B------:R-:W-:Y:S02]  /*7fe0*/  UIADD3 UR8, UPT, UPT, UR8, -0x1, URZ ;  /* 0xffffffff08087890 */ /* 0x000fe4000fffe0ff */
[----:B------:R-:W-:Y:S02]  /*7ff0*/  UISETP.GT.AND UP2, UPT, UR20, 0x1, UPT ;  /* 0x000000011400788c */ /* 0x000fe4000bf44270 */
[----:B------:R-:W-:Y:S02]  /*8000*/  UIADD3 UR12, UPT, UPT, UR12, -0x80, URZ ;  /* 0xffffff800c0c7890 */ /* 0x000fe4000fffe0ff */
[----:B0-----:R-:W-:Y:S02]  /*8010*/  USEL UR4, URZ, 0x1, !UP2 ;  /* 0x00000001ff047887 */ /* 0x001fe4000d000000 */
[----:B------:R-:W-:-:S02]  /*8020*/  USEL UR20, UR20, URZ, !UP2 ;  /* 0x000000ff14147287 */ /* 0x000fc4000d000000 */
[----:B------:R-:W-:Y:S02]  /*8030*/  UISETP.NE.U32.AND UP2, UPT, UR8, URZ, UPT ;  /* 0x000000ff0800728c */ /* 0x000fe4000bf45070 */
[----:B------:R-:W-:-:S03]  /*8040*/  ULOP3.LUT UR6, UR5, UR4, URZ, 0x3c, !UPT ;  /* 0x0000000405067292 */ /* 0x000fc6000f8e3cff */
[----:B------:R-:W-:-:S04]  /*8050*/  UMOV UR4, UR5 ;  /* 0x0000000500047c82 */ /* 0x000fc80008000000 */
[----:B------:R-:W-:Y:S01]  /*8060*/  UMOV UR5, UR6 ;  /* 0x0000000600057c82 */ /* 0x000fe20008000000 */
[----:B------:R-:W-:Y:S05]  /*8070*/  BRA.U UP2, `(.L_x_10) ;  /* 0xffffffe102287547 */ /* 0x000fea000b83ffff */
.L_x_7:
[----:B------:R-:W-:-:S09]  /*8080*/  UISETP.GE.AND UP1, UPT, UR28, 0x80, UPT ;  /* 0x000000801c00788c */ /* 0x000fd2000bf26270 */
[----:B------:R-:W-:Y:S05]  /*8090*/  BRA.U !UP1, `(.L_x_11) ;  /* 0x0000000109107547 */ /* 0x000fea000b800000 */
[----:B------:R-:W-:-:S06]  /*80a0*/  USHF.L.U32 UR4, UR4, 0x1f, URZ ;  /* 0x0000001f04047899 */ /* 0x000fcc00080006ff */
[----:B------:R-:W-:-:S04]  /*80b0*/  IMAD.U32 R4, RZ, RZ, UR4 ;  /* 0x00000004ff047e24 */ /* 0x000fc8000f8e00ff */
[----:B------:R-:W1:Y:S02]  /*80c0*/  SYNCS.PHASECHK.TRANS64.TRYWAIT P0, [UR13], R4 ;  /* 0x00000004ff0075a7 */ /* 0x000e64000800110d */
[----:B-1----:R-:W-:Y:S05]  /*80d0*/  @!P0 BRA `(.L_x_12) ;  /* 0x0000000800208947 */ /* 0x002fea0003800000 */
.L_x_11:
[----:B------:R-:W1:Y:S01]  /*80e0*/  S2R R17, SR_TID.X ;  /* 0x0000000000117919 */ /* 0x000e620000002100 */
[----:B------:R-:W2:Y:S01]  /*80f0*/  LDCU.128 UR12, c[0x0][0x390] ;  /* 0x00007200ff0c77ac */ /* 0x000ea20008000c00 */
[C-C-:B------:R-:W-:Y:S01]  /*8100*/  LOP3.LUT R21, R2.reuse, 0xc, R3.reuse, 0xfe, !PT ;  /* 0x0000000c02157812 */ /* 0x140fe200078efe03 */
[----:B------:R-:W-:Y:S01]  /*8110*/  BAR.SYNC.DEFER_BLOCKING 0x0 ;  /* 0x0000000000007b1d */ /* 0x000fe20000010000 */
[----:B------:R-:W-:-:S05]  /*8120*/  LOP3.LUT R23, R2, 0xa, R3, 0xfe, !PT ;  /* 0x0000000a02177812 */ /* 0x000fca00078efe03 */
[----:B------:R-:W3:Y:S01]  /*8130*/  LDCU UR4, c[0x0][0x3b4] ;  /* 0x00007680ff0477ac */ /* 0x000ee20008000800 */
[----:B0-----:R-:W0:Y:S01]  /*8140*/  LDCU UR5, c[0x0][0x3b8] ;  /* 0x00007700ff0577ac */ /* 0x001e220008000800 */
[C---:B--2---:R-:W-:Y:S01]  /*8150*/  ISETP.GE.AND P0, PT, R0.reuse, UR14, PT ;  /* 0x0000000e00007c0c */ /* 0x044fe2000bf06270 */
[----:B------:R-:W2:Y:S02]  /*8160*/  @!P5 SYNCS.CCTL.IV [UR9+0xa000] ;  /* 0x00a00000ff00d9b1 */ /* 0x000ea40008000009 */
[----:B--2---:R-:W-:Y:S01]  /*8170*/  BAR.SYNC.DEFER_BLOCKING 0x0 ;  /* 0x0000000000007b1d */ /* 0x004fe20000010000 */
[----:B---3--:R-:W-:Y:S02]  /*8180*/  IMAD R0, R0, UR4, RZ ;  /* 0x0000000400007c24 */ /* 0x008fe4000f8e02ff */
[C---:B-1----:R-:W-:Y:S01]  /*8190*/  IMAD.SHL.U32 R12, R17.reuse, 0x20, RZ ;  /* 0x00000020110c7824 */ /* 0x042fe200078e00ff */
[----:B------:R-:W-:Y:S01]  /*81a0*/  SHF.R.S32.HI R16, RZ, 0x2, R17 ;  /* 0x00000002ff107819 */ /* 0x000fe20000011411 */
[C---:B------:R-:W-:Y:S01]  /*81b0*/  IMAD.SHL.U32 R13, R17.reuse, 0x10, RZ ;  /* 0x00000010110d7824 */ /* 0x040fe200078e00ff */
[----:B------:R-:W-:Y:S01]  /*81c0*/  LEA R20, P2, R0, UR12, 0x1 ;  /* 0x0000000c00147c11 */ /* 0x000fe2000f8408ff */
[----:B------:R-:W-:Y:S01]  /*81d0*/  IMAD.SHL.U32 R15, R17, 0x4, RZ ;  /* 0x00000004110f7824 */ /* 0x000fe200078e00ff */
[----:B------:R-:W-:Y:S01]  /*81e0*/  LDTM.16dp32bit_t0_t15.x8 R4, tmem[UR11] ;  /* 0x0000000b000479ee */ /* 0x000fe20008980000 */
[----:B------:R-:W1:Y:S01]  /*81f0*/  LDTM.16dp32bit_t16_t31.x8 R4, tmem[UR11+0x8] ;  /* 0x0000080b000479ee */ /* 0x000e6200089a0000 */
[----:B------:R-:W-:-:S02]  /*8200*/  LOP3.LUT R12, R12, 0x700, RZ, 0xc0, !PT ;  /* 0x000007000c0c7812 */ /* 0x000fc400078ec0ff */
[----:B------:R-:W-:Y:S02]  /*8210*/  LOP3.LUT R14, R13, 0x30, RZ, 0xc0, !PT ;  /* 0x000000300d0e7812 */ /* 0x000fe400078ec0ff */
[----:B------:R-:W-:Y:S01]  /*8220*/  LOP3.LUT R13, R12, 0x70, R13, 0xf8, !PT ;  /* 0x000000700c0d7812 */ /* 0x000fe200078ef80d */
[----:B------:R-:W-:Y:S01]  /*8230*/  IMAD.SHL.U32 R12, R17, 0x2, RZ ;  /* 0x00000002110c7824 */ /* 0x000fe200078e00ff */
[----:B------:R-:W-:Y:S02]  /*8240*/  LOP3.LUT R15, R14, 0x1c0, R15, 0xf8, !PT ;  /* 0x000001c00e0f7812 */ /* 0x000fe400078ef80f */
[----:B------:R-:W-:Y:S02]  /*8250*/  SGXT R14, R16, 0x1 ;  /* 0x00000001100e781a */ /* 0x000fe40000000200 */
[----:B------:R-:W-:Y:S01]  /*8260*/  LOP3.LUT R12, R13, 0xc0, R12, 0x78, !PT ;  /* 0x000000c00d0c7812 */ /* 0x000fe200078e780c */
[----:B------:R-:W-:Y:S01]  /*8270*/  IMAD.SHL.U32 R13, R17, 0x40, RZ ;  /* 0x00000040110d7824 */ /* 0x000fe200078e00ff */
[----:B------:R-:W-:-:S02]  /*8280*/  LOP3.LUT R14, R15, 0x440, R14, 0x78, !PT ;  /* 0x000004400f0e7812 */ /* 0x000fc400078e780e */
[----:B------:R-:W-:Y:S01]  /*8290*/  LEA.HI.X.SX32 R22, R0, UR13, 0x1, P2 ;  /* 0x0000000d00167c11 */ /* 0x000fe200090f0eff */
[----:B------:R-:W-:Y:S01]  /*82a0*/  VIADD R12, R12, UR9 ;  /* 0x000000090c0c7c36 */ /* 0x000fe20008000000 */
[----:B------:R-:W2:Y:S01]  /*82b0*/  @!P5 SYNCS.CCTL.IV [UR9+0xa008] ;  /* 0x00a00800ff00d9b1 */ /* 0x000ea20008000009 */
[----:B------:R-:W-:Y:S01]  /*82c0*/  NOP ;  /* 0x0000000000007918 */ /* 0x000fe20000000000 */
[----:B------:R-:W-:Y:S02]  /*82d0*/  LOP3.LUT R13, R13, 0x200, RZ, 0xc0, !PT ;  /* 0x000002000d0d7812 */ /* 0x000fe400078ec0ff */
[----:B------:R-:W-:Y:S02]  /*82e0*/  LOP3.LUT R0, R2, 0x4, R3, 0xfe, !PT ;  /* 0x0000000402007812 */ /* 0x000fe400078efe03 */
[----:B------:R-:W-:Y:S02]  /*82f0*/  IADD3 R13, PT, PT, R14, UR9, R13 ;  /* 0x000000090e0d7c10 */ /* 0x000fe4000fffe00d */
[----:B-1----:R-:W-:-:S02]  /*8300*/  F2FP.F16.F32.PACK_AB R4, R6, R4 ;  /* 0x000000040604723e */ /* 0x002fc400000000ff */
[----:B------:R-:W-:Y:S02]  /*8310*/  F2FP.F16.F32.PACK_AB R5, R7, R5 ;  /* 0x000000050705723e */ /* 0x000fe400000000ff */
[----:B------:R-:W-:Y:S02]  /*8320*/  F2FP.F16.F32.PACK_AB R6, R10, R8 ;  /* 0x000000080a06723e */ /* 0x000fe400000000ff */
[----:B------:R-:W-:Y:S02]  /*8330*/  F2FP.F16.F32.PACK_AB R7, R11, R9 ;  /* 0x000000090b07723e */ /* 0x000fe400000000ff */
[C---:B------:R-:W-:Y:S02]  /*8340*/  LOP3.LUT R9, R2.reuse, R3, RZ, 0xfc, !PT ;  /* 0x0000000302097212 */ /* 0x040fe400078efcff */
[----:B------:R-:W-:Y:S01]  /*8350*/  LOP3.LUT R8, R2, 0x2, R3, 0xfe, !PT ;  /* 0x0000000202087812 */ /* 0x000fe200078efe03 */
[----:B--2---:R1:W-:Y:S01]  /*8360*/  STSM.16.M88.4 [R12], R4 ;  /* 0x000000040c007844 */ /* 0x0043e20000000200 */
[----:B------:R-:W-:Y:S01]  /*8370*/  ISETP.LT.AND P1, PT, R9, UR15, !P0 ;  /* 0x0000000f09007c0c */ /* 0x000fe2000c721270 */
[----:B------:R-:W-:Y:S01]  /*8380*/  BAR.SYNC.DEFER_BLOCKING 0x0 ;  /* 0x0000000000007b1d */ /* 0x000fe20000010000 */
[----:B------:R-:W-:-:S02]  /*8390*/  ISETP.LT.AND P4, PT, R8, UR15, !P0 ;  /* 0x0000000f08007c0c */ /* 0x000fc4000c781270 */
[--C-:B------:R-:W-:Y:S02]  /*83a0*/  LOP3.LUT R11, R2, 0x8, R3.reuse, 0xfe, !PT ;  /* 0x00000008020b7812 */ /* 0x100fe400078efe03 */
[C---:B------:R-:W-:Y:S01]  /*83b0*/  ISETP.LT.AND P5, PT, R0.reuse, UR15, !P0 ;  /* 0x0000000f00007c0c */ /* 0x040fe2000c7a1270 */
[----:B0-----:R-:W-:Y:S01]  /*83c0*/  IMAD R0, R0, UR5, RZ ;  /* 0x0000000500007c24 */ /* 0x001fe2000f8e02ff */
[C-C-:B------:R-:W-:Y:S01]  /*83d0*/  LOP3.LUT R15, R2.reuse, 0xe, R3.reuse, 0xfe, !PT ;  /* 0x0000000e020f7812 */ /* 0x140fe200078efe03 */
[----:B-1----:R-:W-:Y:S01]  /*83e0*/  IMAD R5, R9, UR5, RZ ;  /* 0x0000000509057c24 */ /* 0x002fe2000f8e02ff */
[----:B------:R-:W-:Y:S01]  /*83f0*/  LOP3.LUT R9, R2, 0x6, R3, 0xfe, !PT ;  /* 0x0000000602097812 */ /* 0x000fe200078efe03 */
[----:B------:R-:W-:Y:S01]  /*8400*/  IMAD R7, R8, UR5, RZ ;  /* 0x0000000508077c24 */ /* 0x000fe2000f8e02ff */
[-C--:B------:R-:W-:Y:S01]  /*8410*/  LEA R2, P6, R0, R20.reuse, 0x1 ;  /* 0x0000001400027211 */ /* 0x080fe200078c08ff */
[----:B------:R-:W-:Y:S01]  /*8420*/  IMAD R12, R23, UR5, RZ ;  /* 0x00000005170c7c24 */ /* 0x000fe2000f8e02ff */
[-C--:B------:R-:W-:Y:S01]  /*8430*/  LEA R4, P2, R5, R20.reuse, 0x1 ;  /* 0x0000001405047211 */ /* 0x080fe200078408ff */
[----:B------:R-:W-:Y:S01]  /*8440*/  IMAD R14, R15, UR5, RZ ;  /* 0x000000050f0e7c24 */ /* 0x000fe2000f8e02ff */
[----:B------:R-:W-:-:S02]  /*8450*/  LEA R6, P3, R7, R20, 0x1 ;  /* 0x0000001407067211 */ /* 0x000fc400078608ff */
[-C--:B------:R-:W-:Y:S02]  /*8460*/  LEA.HI.X.SX32 R5, R5, R22.reuse, 0x1, P2 ;  /* 0x0000001605057211 */ /* 0x080fe400010f0eff */
[-C--:B------:R-:W-:Y:S01]  /*8470*/  LEA.HI.X.SX32 R7, R7, R22.reuse, 0x1, P3 ;  /* 0x0000001607077211 */ /* 0x080fe200018f0eff */
[----:B------:R0:W1:Y:S01]  /*8480*/  LDSM.16.M88.4 R16, [R13] ;  /* 0x000000000d10783b */ /* 0x0000620000000200 */
[C---:B------:R-:W-:Y:S01]  /*8490*/  ISETP.LT.AND P3, PT, R11.reuse, UR15, !P0 ;  /* 0x0000000f0b007c0c */ /* 0x040fe2000c761270 */
[----:B------:R-:W-:Y:S01]  /*84a0*/  IMAD R11, R11, UR5, RZ ;  /* 0x000000050b0b7c24 */ /* 0x000fe2000f8e02ff */
[----:B------:R-:W-:Y:S01]  /*84b0*/  LEA.HI.X.SX32 R3, R0, R22, 0x1, P6 ;  /* 0x0000001600037211 */ /* 0x000fe200030f0eff */
[----:B0-----:R-:W-:Y:S01]  /*84c0*/  IMAD R13, R21, UR5, RZ ;  /* 0x00000005150d7c24 */ /* 0x001fe2000f8e02ff */
[----:B-1----:R-:W-:Y:S01]  /*84d0*/  PRMT R8, R16, 0x7632, R8 ;  /* 0x0000763210087816 */ /* 0x002fe20000000008 */
[----:B------:R0:W-:Y:S01]  /*84e0*/  @P1 STG.E.U16 desc[UR22][R4.64], R16 ;  /* 0x0000001004001986 */ /* 0x0001e2000c101516 */
[----:B------:R-:W-:-:S03]  /*84f0*/  PRMT R0, R17, 0x7632, R0 ;  /* 0x0000763211007816 */ /* 0x000fc60000000000 */
[----:B------:R1:W-:Y:S01]  /*8500*/  @P4 STG.E.U16 desc[UR22][R6.64], R8 ;  /* 0x0000000806004986 */ /* 0x0003e2000c101516 */
[C---:B------:R-:W-:Y:S01]  /*8510*/  ISETP.LT.AND P4, PT, R9.reuse, UR15, !P0 ;  /* 0x0000000f09007c0c */ /* 0x040fe2000c781270 */
[----:B------:R-:W-:Y:S02]  /*8520*/  IMAD R9, R9, UR5, RZ ;  /* 0x0000000509097c24 */ /* 0x000fe4000f8e02ff */
[----:B------:R2:W-:Y:S03]  /*8530*/  @P5 STG.E.U16 desc[UR22][R2.64], R17 ;  /* 0x0000001102005986 */ /* 0x0005e6000c101516 */
[-C--:B0-----:R-:W-:Y:S02]  /*8540*/  LEA R4, P1, R9, R20.reuse, 0x1 ;  /* 0x0000001409047211 */ /* 0x081fe400078208ff */
[----:B-1----:R-:W-:Y:S02]  /*8550*/  LEA R6, P2, R11, R20, 0x1 ;  /* 0x000000140b067211 */ /* 0x002fe400078408ff */
[----:B------:R-:W-:-:S02]  /*8560*/  LEA.HI.X.SX32 R5, R9, R22, 0x1, P1 ;  /* 0x0000001609057211 */ /* 0x000fc400008f0eff */
[----:B------:R-:W-:Y:S02]  /*8570*/  LEA R10, P1, R13, R20, 0x1 ;  /* 0x000000140d0a7211 */ /* 0x000fe400078208ff */
[-C--:B------:R-:W-:Y:S01]  /*8580*/  LEA.HI.X.SX32 R7, R11, R22.reuse, 0x1, P2 ;  /* 0x000000160b077211 */ /* 0x080fe200010f0eff */
[----:B------:R0:W-:Y:S01]  /*8590*/  @P4 STG.E.U16 desc[UR22][R4.64], R0 ;  /* 0x0000000004004986 */ /* 0x0001e2000c101516 */
[----:B------:R-:W-:Y:S02]  /*85a0*/  ISETP.LT.AND P2, PT, R23, UR15, !P0 ;  /* 0x0000000f17007c0c */ /* 0x000fe4000c741270 */
[----:B------:R-:W-:Y:S01]  /*85b0*/  LEA.HI.X.SX32 R11, R13, R22, 0x1, P1 ;  /* 0x000000160d0b7211 */ /* 0x000fe200008f0eff */
[----:B------:R1:W-:Y:S01]  /*85c0*/  @P3 STG.E.U16 desc[UR22][R6.64], R18 ;  /* 0x0000001206003986 */ /* 0x0003e2000c101516 */
[----:B------:R-:W-:Y:S02]  /*85d0*/  LEA R8, P6, R12, R20, 0x1 ;  /* 0x000000140c087211 */ /* 0x000fe400078c08ff */
[----:B------:R-:W-:-:S02]  /*85e0*/  ISETP.LT.AND P1, PT, R21, UR15, !P0 ;  /* 0x0000000f15007c0c */ /* 0x000fc4000c721270 */
[----:B------:R-:W-:Y:S02]  /*85f0*/  ISETP.LT.AND P0, PT, R15, UR15, !P0 ;  /* 0x0000000f0f007c0c */ /* 0x000fe4000c701270 */
[----:B------:R-:W-:Y:S02]  /*8600*/  LEA.HI.X.SX32 R9, R12, R22, 0x1, P6 ;  /* 0x000000160c097211 */ /* 0x000fe400030f0eff */
[----:B------:R-:W-:Y:S02]  /*8610*/  LEA R12, P6, R14, R20, 0x1 ;  /* 0x000000140e0c7211 */ /* 0x000fe400078c08ff */
[----:B--2---:R-:W-:Y:S02]  /*8620*/  PRMT R3, R18, 0x7632, R3 ;  /* 0x0000763212037816 */ /* 0x004fe40000000003 */
[----:B------:R-:W-:Y:S02]  /*8630*/  LEA.HI.X.SX32 R13, R14, R22, 0x1, P6 ;  /* 0x000000160e0d7211 */ /* 0x000fe400030f0eff */
[----:B0-----:R-:W-:Y:S01]  /*8640*/  PRMT R5, R19, 0x7632, R5 ;  /* 0x0000763213057816 */ /* 0x001fe20000000005 */
[----:B------:R1:W-:Y:S04]  /*8650*/  @P2 STG.E.U16 desc[UR22][R8.64], R3 ;  /* 0x0000000308002986 */ /* 0x0003e8000c101516 */
[----:B------:R1:W-:Y:S04]  /*8660*/  @P1 STG.E.U16 desc[UR22][R10.64], R19 ;  /* 0x000000130a001986 */ /* 0x0003e8000c101516 */
[----:B------:R1:W-:Y:S01]  /*8670*/  @P0 STG.E.U16 desc[UR22][R12.64], R5 ;  /* 0x000000050c000986 */ /* 0x0003e2000c101516 */
[----:B------:R-:W-:Y:S06]  /*8680*/  BAR.SYNC.DEFER_BLOCKING 0x0 ;  /* 0x0000000000007b1d */ /* 0x000fec0000010000 */
[----:B------:R-:W-:Y:S05]  /*8690*/  BRA.U UP0, `(.L_x_13) ;  /* 0x00000001009c7547 */ /* 0x000fea000b800000 */
[----:B------:R-:W0:Y:S01]  /*86a0*/  S2UR UR5, SR_CgaCtaId ;  /* 0x00000000000579c3 */ /* 0x000e220000008800 */
[----:B------:R-:W-:Y:S01]  /*86b0*/  NOP ;  /* 0x0000000000007918 */ /* 0x000fe20000000000 */
[----:B------:R-:W-:Y:S01]  /*86c0*/  UMOV UR4, 0x50 ;  /* 0x0000005000047882 */ /* 0x000fe20000000000 */
[----:B------:R-:W-:Y:S02]  /*86d0*/  IMAD.U32 R0, RZ, RZ, UR10 ;  /* 0x0000000aff007e24 */ /* 0x000fe4000f8e00ff */
[----:B-1----:R-:W-:-:S03]  /*86e0*/  IMAD.MOV.U32 R3, RZ, RZ, 0x1 ;  /* 0x00000001ff037424 */ /* 0x002fc600078e00ff */
[----:B------:R-:W-:-:S04]  /*86f0*/  LOP3.LUT R0, R0, 0xffff, RZ, 0xc0, !PT ;  /* 0x0000ffff00007812 */ /* 0x000fc800078ec0ff */
[----:B------:R-:W-:-:S05]  /*8700*/  SHF.R.U32.HI R0, RZ, 0x5, R0 ;  /* 0x00000005ff007819 */ /* 0x000fca0000011600 */
[----:B------:R-:W-:Y:S01]  /*8710*/  VIADD R2, R0, 0x10 ;  /* 0x0000001000027836 */ /* 0x000fe20000000000 */
[----:B------:R-:W-:Y:S01]  /*8720*/  SHF.L.U32 R0, R3, R0, RZ ;  /* 0x0000000003007219 */ /* 0x000fe200000006ff */
[----:B0-----:R-:W-:-:S03]  /*8730*/  ULEA UR6, UR5, UR4, 0x18 ;  /* 0x0000000405067291 */ /* 0x001fc6000f8ec0ff */
[----:B------:R-:W-:-:S04]  /*8740*/  SHF.L.U32 R3, R3, R2, RZ ;  /* 0x0000000203037219 */ /* 0x000fc800000006ff */
[----:B------:R-:W-:Y:S02]  /*8750*/  LOP3.LUT R0, R3, R0, RZ, 0xfc, !PT ;  /* 0x0000000003007212 */ /* 0x000fe400078efcff */
[----:B------:R-:W0:Y:S02]  /*8760*/  LDS R5, [UR6] ;  /* 0x00000006ff057984 */ /* 0x000e240008000800 */
[C---:B------:R-:W-:Y:S02]  /*8770*/  LOP3.LUT R2, R0.reuse, 0xffff, RZ, 0xc0, !PT ;  /* 0x0000ffff00027812 */ /* 0x040fe400078ec0ff */
[----:B0-----:R-:W-:-:S04]  /*8780*/  LOP3.LUT R3, R0, 0xffff, R5, 0x80, !PT ;  /* 0x0000ffff00037812 */ /* 0x001fc800078e8005 */
[----:B------:R-:W-:-:S13]  /*8790*/  ISETP.NE.AND P0, PT, R3, R2, PT ;  /* 0x000000020300720c */ /* 0x000fda0003f05270 */
[----:B------:R-:W-:Y:S05]  /*87a0*/  @P0 BRA `(.L_x_14) ;  /* 0x0000000000500947 */ /* 0x000fea0003800000 */
[----:B------:R-:W-:Y:S02]  /*87b0*/  SHF.R.U32.HI R5, RZ, 0x10, R5 ;  /* 0x00000010ff057819 */ /* 0x000fe40000011605 */
[----:B------:R-:W-:-:S04]  /*87c0*/  SHF.R.U32.HI R2, RZ, 0x10, R0 ;  /* 0x00000010ff027819 */ /* 0x000fc80000011600 */
[----:B------:R-:W-:-:S04]  /*87d0*/  LOP3.LUT R5, R5, R2, RZ, 0xc0, !PT ;  /* 0x0000000205057212 */ /* 0x000fc800078ec0ff */
[----:B------:R-:W-:-:S13]  /*87e0*/  ISETP.NE.AND P0, PT, R5, R2, PT ;  /* 0x000000020500720c */ /* 0x000fda0003f05270 */
[----:B------:R-:W-:Y:S05]  /*87f0*/  @P0 BRA `(.L_x_15) ;  /* 0x0000000000300947 */ /* 0x000fea0003800000 */
[----:B------:R-:W-:Y:S01]  /*8800*/  R2UR UR4, R0 ;  /* 0x00000000000472ca */ /* 0x000fe200000e0000 */
[----:B------:R-:W-:Y:S01]  /*8810*/  VOTEU.ANY UR5, UPT, PT ;  /* 0x0000000000057886 */ /* 0x000fe200038e0100 */
[----:B------:R-:W0:Y:S01]  /*8820*/  S2R R0, SR_LANEID ;  /* 0x0000000000007919 */ /* 0x000e220000000000 */
[----:B------:R-:W-:-:S10]  /*8830*/  UFLO.U32 UR5, UR5 ;  /* 0x00000005000572bd */ /* 0x000fd400080e0000 */
[----:B------:R-:W-:-:S06]  /*8840*/  ULOP3.LUT UR4, URZ, UR4, URZ, 0x33, !UPT ;  /* 0x00000004ff047292 */ /* 0x000fcc000f8e33ff */
[----:B------:R-:W-:-:S04]  /*8850*/  IMAD.U32 R2, RZ, RZ, UR4 ;  /* 0x00000004ff027e24 */ /* 0x000fc8000f8e00ff */
[----:B------:R-:W1:Y:S02]  /*8860*/  REDUX UR7, R2 ;  /* 0x00000000020773c4 */ /* 0x000e640000000000 */
[----:B------:R2:W-:Y:S01]  /*8870*/  UTCATOMSWS.AND URZ, UR4 ;  /* 0x0000000400ff79e3 */ /* 0x0005e20008000000 */
[----:B0-----:R-:W-:Y:S01]  /*8880*/  ISETP.EQ.U32.AND P0, PT, R0, UR5, PT ;  /* 0x0000000500007c0c */ /* 0x001fe2000bf02070 */
[----:B-1----:R-:W-:-:S12]  /*8890*/  IMAD.U32 R0, RZ, RZ, UR7 ;  /* 0x00000007ff007e24 */ /* 0x002fd8000f8e00ff */
[----:B------:R2:W-:Y:S01]  /*88a0*/  @P0 ATOMS.AND RZ, [UR6], R0 ;  /* 0x00000000ffff098c */ /* 0x0005e2000a800006 */
[----:B------:R-:W-:Y:S05]  /*88b0*/  BRA `(.L_x_13) ;  /* 0x0000000000147947 */ /* 0x000fea0003800000 */
.L_x_15:
[----:B------:R-:W-:-:S07]  /*88c0*/  MOV R2, 0x88e0 ;  /* 0x000088e000027802 */ /* 0x000fce0000000f00 */
[----:B------:R-:W-:Y:S05]  /*88d0*/  CALL.REL.NOINC `($__internal_0_$__cuda_sm10x_tcgen05_guardrail_trap_col_being_dealloced_not_returned_by_alloc) ;  /* 0x00000000002c7944 */ /* 0x000fea0003c00000 */
[----:B------:R-:W-:Y:S05]  /*88e0*/  BRA `(.L_x_13) ;  /* 0x0000000000087947 */ /* 0x000fea0003800000 */
.L_x_14:
[----:B------:R-:W-:-:S07]  /*88f0*/  MOV R2, 0x8910 ;  /* 0x0000891000027802 */ /* 0x000fce0000000f00 */
[----:B------:R-:W-:Y:S05]  /*8900*/  CALL.REL.NOINC `($__internal_2_$__cuda_sm10x_tcgen05_guardrail_trap_unallocated_columns_being_dealloced) ;  /* 0x0000000000387944 */ /* 0x000fea0003c00000 */
.L_x_13:
[----:B------:R-:W-:Y:S01]  /*8910*/  NOP ;  /* 0x0000000000007918 */ /* 0x000fe20000000000 */
[----:B--2---:R-:W-:Y:S05]  /*8920*/  EXIT ;  /* 0x000000000000794d */ /* 0x004fea0003800000 */
.L_x_8:
[----:B------:R-:W0:Y:S02]  /*8930*/  SYNCS.PHASECHK.TRANS64.TRYWAIT P0, [UR13], R24 ;  /* 0x00000018ff0075a7 */ /* 0x000e24000800110d */
[----:B0-----:R-:W-:Y:S05]  /*8940*/  @!P0 BRA `(.L_x_8) ;  /* 0xfffffffc00f88947 */ /* 0x001fea000383ffff */
[----:B------:R-:W-:Y:S05]  /*8950*/  BRA `(.L_x_16) ;  /* 0xffffffd800107947 */ /* 0x000fea000383ffff */
.L_x_12:
[----:B------:R-:W1:Y:S02]  /*8960*/  SYNCS.PHASECHK.TRANS64.TRYWAIT P0, [UR13], R4 ;  /* 0x00000004ff0075a7 */ /* 0x000e64000800110d */
[----:B-1----:R-:W-:Y:S05]  /*8970*/  @!P0 BRA `(.L_x_12) ;  /* 0xfffffffc00f88947 */ /* 0x002fea000383ffff */
[----:B------:R-:W-:Y:S05]  /*8980*/  BRA `(.L_x_11) ;  /* 0xfffffff400d47947 */ /* 0x000fea000383ffff */
        .weak           $__internal_0_$__cuda_sm10x_tcgen05_guardrail_trap_col_being_dealloced_not_returned_by_alloc
        .type           $__internal_0_$__cuda_sm10x_tcgen05_guardrail_trap_col_being_dealloced_not_returned_by_alloc,@function
        .size           $__internal_0_$__cuda_sm10x_tcgen05_guardrail_trap_col_being_dealloced_not_returned_by_alloc,($__internal_1_$__cuda_sm10x_tcgen05_guardrail_trap_phase_invalid_during_alloc - $__internal_0_$__cuda_sm10x_tcgen05_guardrail_trap_col_being_dealloced_not_returned_by_alloc)
$__internal_0_$__cuda_sm10x_tcgen05_guardrail_trap_col_being_dealloced_not_returned_by_alloc:
[----:B------:R-:W-:Y:S05]  /*8990*/  BPT.TRAP 0x1 ;  /* 0x000000040000795c */ /* 0x000fea0000300000 */
[----:B------:R-:W-:-:S04]  /*89a0*/  IMAD.MOV.U32 R3, RZ, RZ, 0x0 ;  /* 0x00000000ff037424 */ /* 0x000fc800078e00ff */
[----:B------:R-:W-:Y:S05]  /*89b0*/  RET.REL.NODEC R2 `(matmul_kernel) ;  /* 0xffffff7402907950 */ /* 0x000fea0003c3ffff */
        .weak           $__internal_1_$__cuda_sm10x_tcgen05_guardrail_trap_phase_invalid_during_alloc
        .type           $__internal_1_$__cuda_sm10x_tcgen05_guardrail_trap_phase_invalid_during_alloc,@function
        .size           $__internal_1_$__cuda_sm10x_tcgen05_guardrail_trap_phase_invalid_during_alloc,($__internal_2_$__cuda_sm10x_tcgen05_guardrail_trap_unallocated_columns_being_dealloced - $__internal_1_$__cuda_sm10x_tcgen05_guardrail_trap_phase_invalid_during_alloc)
$__internal_1_$__cuda_sm10x_tcgen05_guardrail_trap_phase_invalid_during_alloc:
[----:B------:R-:W-:Y:S05]  /*89c0*/  BPT.TRAP 0x1 ;  /* 0x000000040000795c */ /* 0x000fea0000300000 */
[----:B------:R-:W-:-:S04]  /*89d0*/  IMAD.MOV.U32 R3, RZ, RZ, 0x0 ;  /* 0x00000000ff037424 */ /* 0x000fc800078e00ff */
[----:B------:R-:W-:Y:S05]  /*89e0*/  RET.REL.NODEC R2 `(matmul_kernel) ;  /* 0xffffff7402847950 */ /* 0x000fea0003c3ffff */
        .weak           $__internal_2_$__cuda_sm10x_tcgen05_guardrail_trap_unallocated_columns_being_dealloced
        .type           $__internal_2_$__cuda_sm10x_tcgen05_guardrail_trap_unallocated_columns_being_dealloced,@function
        .size           $__internal_2_$__cuda_sm10x_tcgen05_guardrail_trap_unallocated_columns_being_dealloced,(.L_x_20 - $__internal_2_$__cuda_sm10x_tcgen05_guardrail_trap_unallocated_columns_being_dealloced)
$__internal_2_$__cuda_sm10x_tcgen05_guardrail_trap_unallocated_columns_being_dealloced:
[----:B------:R-:W-:Y:S05]  /*89f0*/  BPT.TRAP 0x1 ;  /* 0x000000040000795c */ /* 0x000fea0000300000 */
[----:B------:R-:W-:-:S04]  /*8a00*/  IMAD.MOV.U32 R3, RZ, RZ, 0x0 ;  /* 0x00000000ff037424 */ /* 0x000fc800078e00ff */
[----:B------:R-:W-:Y:S05]  /*8a10*/  RET.REL.NODEC R2 `(matmul_kernel) ;  /* 0xffffff7402787950 */ /* 0x000fea0003c3ffff */
.L_x_17:
[----:B------:R-:W-:-:S00]  /*8a20*/  BRA `(.L_x_17) ;  /* 0xfffffffc00fc7947 */ /* 0x000fc0000383ffff */
[----:B------:R-:W-:-:S00]  /*8a30*/  NOP ;  /* 0x0000000000007918 */ /* 0x000fc00000000000 */
        /* <DEDUP_REMOVED lines=12> */
.L_x_20:


//--------------------- .nv.shared.matmul_kernel  --------------------------
	.section	.nv.shared.matmul_kernel,"aw",@nobits
	.sectionflags	@""
	.align	16
	.zero		1024


//--------------------- .nv.shared.reserved.0     --------------------------
	.section	.nv.shared.reserved.0,"aw",@nobits
	.align	8
	.weak		__nv_reservedSMEM_offset_0_alias
	.size		__nv_reservedSMEM_offset_0_alias, 0, 64
	.other		__nv_reservedSMEM_offset_0_alias,@"STO_CUDA_RESERVED_SHARED STV_DEFAULT"
__nv_reservedSMEM_offset_0_alias:
	.zero		0
.nv.shared.reserved.0:
	.zero		64
	.weak		__nv_reservedSMEM_allocation_phase
	.type		__nv_reservedSMEM_allocation_phase,@object
	.size		__nv_reservedSMEM_allocation_phase,(.L_0 - __nv_reservedSMEM_allocation_phase)
__nv_reservedSMEM_allocation_phase:
	.zero		1
.L_0:
	.zero		7
	.weak		__nv_reservedSMEM_devtool_atexit_pc
	.type		__nv_reservedSMEM_devtool_atexit_pc,@object
	.size		__nv_reservedSMEM_devtool_atexit_pc,(__nv_reservedSMEM_allocation_mask - __nv_reservedSMEM_devtool_atexit_pc)
__nv_reservedSMEM_devtool_atexit_pc:
	.zero		8
	.weak		__nv_reservedSMEM_allocation_mask
	.type		__nv_reservedSMEM_allocation_mask,@object
	.size		__nv_reservedSMEM_allocation_mask,(.L_2 - __nv_reservedSMEM_allocation_mask)
__nv_reservedSMEM_allocation_mask:
	.zero		4
.L_2:


//--------------------- .nv.constant0.matmul_kernel --------------------------
	.section	.nv.constant0.matmul_kernel,"a",@progbits
	.sectionflags	@""
	.align	4
.nv.constant0.matmul_kernel:
	.zero		976


//--------------------- SYMBOLS --------------------------

	.type		.nv.reservedSmem.offset0,@object
	.size		.nv.reservedSmem.offset0,0x4
	.type		.nv.reservedSmem.cap,@object
	.size		.nv.reservedSmem.cap,0x4
